def gluon_mma(
    a_ptr,
    b_ptr,
    c_ptr,
    M: gl.constexpr,
    N: gl.constexpr,
    K: gl.constexpr,
    BLK_A: gl.constexpr,
    BLK_B: gl.constexpr,
    SHARED_A: gl.constexpr,
    SHARED_B: gl.constexpr,
    ACC_LAYOUT: gl.constexpr,
    TMEM_LAYOUT: gl.constexpr,
    USE_TCGEN05: gl.constexpr,
    IS_ASYNC: gl.constexpr,
):
    offs_m = gl.arange(0, M, layout=gl.SliceLayout(1, BLK_A))
    offs_ka = gl.arange(0, K, layout=gl.SliceLayout(0, BLK_A))
    offs_kb = gl.arange(0, K, layout=gl.SliceLayout(1, BLK_B))
    offs_n = gl.arange(0, N, layout=gl.SliceLayout(0, BLK_B))
    a = gl.load(a_ptr + offs_m[:, None] * K + offs_ka[None, :])
    b = gl.load(b_ptr + offs_kb[:, None] * N + offs_n[None, :])
    a_smem = gl.allocate_shared_memory(a.dtype, [M, K], SHARED_A, a)
    b_smem = gl.allocate_shared_memory(b.dtype, [K, N], SHARED_B, b)

    if USE_TCGEN05:
        fence_async_shared()
        bar = gl.allocate_shared_memory(gl.int64, [1], mbarrier.MBarrierLayout())
        mbarrier.init(bar, count=1)
        acc_tmem = allocate_tensor_memory(gl.float32, [M, N], TMEM_LAYOUT)
        tcgen05_mma(a_smem, b_smem, acc_tmem, use_acc=False)
        tcgen05_commit(bar)
        mbarrier.wait(bar, phase=0)
        mbarrier.invalidate(bar)
        acc = acc_tmem.load(ACC_LAYOUT)
    else:
        acc = gl.zeros([M, N], dtype=gl.float32, layout=ACC_LAYOUT)
        acc = hopper.warpgroup_mma(a_smem, b_smem, acc, is_async=IS_ASYNC)
        if IS_ASYNC:
            acc = hopper.warpgroup_mma_wait(num_outstanding=0, deps=[acc])

    out_layout: gl.constexpr = gl.BlockedLayout(
        [1, 1], [1, 32], [gl.num_warps(), 1], [1, 0]
    )
    acc = gl.convert_layout(acc, out_layout)
    offs_cm = gl.arange(0, M, layout=gl.SliceLayout(1, out_layout))
    offs_cn = gl.arange(0, N, layout=gl.SliceLayout(0, out_layout))
    gl.store(c_ptr + offs_cm[:, None] * N + offs_cn[None, :], acc)

# config = {"BLOCK_K": 32, "BLOCK_M": 128, "BLOCK_N": 256, "arch": "sm_100", "dtype": "fp16", "is_async": 1, "num_warps": 4}
# arch = sm_100


// ===== COMPILED SASS (sm_100a) =====

	.target	sm_100a

	.elftype	@"ET_EXEC"


//--------------------- .note.nv.tkinfo           --------------------------
	.section	.note.nv.tkinfo,"",@"SHT_NOTE"
	.sectionflags	@"SHF_NOTE_NV_TKINFO"
	.tkinfo
        /*0018*/ 	.word	0x00000081
        /*0030*/ 	.string	""
        /*0030*/ 	.string	"ptxas-blackwell"
        /*0030*/ 	.string	"Cuda compilation tools, release 12.9, V12.9.86"
        /*0030*/ 	.string	"Build cuda_12.9.r12.9/compiler.36037853_0"
        /*0030*/ 	.string	"-v  -suppress-debug-info  -lineinfo  -arch sm_100a "



//--------------------- .note.nv.cuver            --------------------------
	.section	.note.nv.cuver,"",@"SHT_NOTE"
	.sectionflags	@"SHF_NOTE_NV_CUVER"
        /*0018*/ 	.short	0x0001
        /*001a*/ 	.short	0x0064
        /*001c*/ 	.short	0x0001
        /*001e*/ 	.short	0x0000
        /*0020*/ 	.short	0x0001
        /*0022*/ 	.short	0x0000


//--------------------- .nv.info                  --------------------------
	.section	.nv.info,"",@"SHT_CUDA_INFO"
	.align	4


	//----- nvinfo : EIATTR_REGCOUNT
	.align		4
        /*0000*/ 	.byte	0x04, 0x2f
        /*0002*/ 	.short	(.L_4 - .L_3)
	.align		4
.L_3:
        /*0004*/ 	.word	index@(gluon_mma)
        /*0008*/ 	.word	0x000000ff


	//----- nvinfo : EIATTR_FRAME_SIZE
	.align		4
.L_4:
        /*000c*/ 	.byte	0x04, 0x11
        /*000e*/ 	.short	(.L_6 - .L_5)
	.align		4
.L_5:
        /*0010*/ 	.word	index@($__internal_2_$__cuda_sm10x_tcgen05_guardrail_trap_unallocated_columns_being_dealloced)
        /*0014*/ 	.word	0x000001a0


	//----- nvinfo : EIATTR_FRAME_SIZE
	.align		4
.L_6:
        /*0018*/ 	.byte	0x04, 0x11
        /*001a*/ 	.short	(.L_8 - .L_7)
	.align		4
.L_7:
        /*001c*/ 	.word	index@($__internal_1_$__cuda_sm10x_tcgen05_guardrail_trap_phase_invalid_during_alloc)
        /*0020*/ 	.word	0x000001a0


	//----- nvinfo : EIATTR_FRAME_SIZE
	.align		4
.L_8:
        /*0024*/ 	.byte	0x04, 0x11
        /*0026*/ 	.short	(.L_10 - .L_9)
	.align		4
.L_9:
        /*0028*/ 	.word	index@($__internal_0_$__cuda_sm10x_tcgen05_guardrail_trap_col_being_dealloced_not_returned_by_alloc)
        /*002c*/ 	.word	0x000001a0


	//----- nvinfo : EIATTR_FRAME_SIZE
	.align		4
.L_10:
        /*0030*/ 	.byte	0x04, 0x11
        /*0032*/ 	.short	(.L_12 - .L_11)
	.align		4
.L_11:
        /*0034*/ 	.word	index@(gluon_mma)
        /*0038*/ 	.word	0x000001a0


	//----- nvinfo : EIATTR_MIN_STACK_SIZE
	.align		4
.L_12:
        /*003c*/ 	.byte	0x04, 0x12
        /*003e*/ 	.short	(.L_14 - .L_13)
	.align		4
.L_13:
        /*0040*/ 	.word	index@(gluon_mma)
        /*0044*/ 	.word	0x000001a0
.L_14:


//--------------------- .nv.info.gluon_mma        --------------------------
	.section	.nv.info.gluon_mma,"",@"SHT_CUDA_INFO"
	.sectionflags	@""
	.align	4


	//----- nvinfo : EIATTR_CUDA_API_VERSION
	.align		4
        /*0000*/ 	.byte	0x04, 0x37
        /*0002*/ 	.short	(.L_16 - .L_15)
.L_15:
        /*0004*/ 	.word	0x00000081


	//----- nvinfo : EIATTR_KPARAM_INFO
	.align		4
.L_16:
        /*0008*/ 	.byte	0x04, 0x17
        /*000a*/ 	.short	(.L_18 - .L_17)
.L_17:
        /*000c*/ 	.word	0x00000000
        /*0010*/ 	.short	0x0004
        /*0012*/ 	.short	0x0020
        /*0014*/ 	.byte	0x00, 0xf4, 0x21, 0x00


	//----- nvinfo : EIATTR_KPARAM_INFO
	.align		4
.L_18:
        /*0018*/ 	.byte	0x04, 0x17
        /*001a*/ 	.short	(.L_20 - .L_19)
.L_19:
        /*001c*/ 	.word	0x00000000
        /*0020*/ 	.short	0x0003
        /*0022*/ 	.short	0x0018
        /*0024*/ 	.byte	0x00, 0xf4, 0x21, 0x00


	//----- nvinfo : EIATTR_KPARAM_INFO
	.align		4
.L_20:
        /*0028*/ 	.byte	0x04, 0x17
        /*002a*/ 	.short	(.L_22 - .L_21)
.L_21:
        /*002c*/ 	.word	0x00000000
        /*0030*/ 	.short	0x0002
        /*0032*/ 	.short	0x0010
        /*0034*/ 	.byte	0x00, 0xf4, 0x21, 0x00


	//----- nvinfo : EIATTR_KPARAM_INFO
	.align		4
.L_22:
        /*0038*/ 	.byte	0x04, 0x17
        /*003a*/ 	.short	(.L_24 - .L_23)
.L_23:
        /*003c*/ 	.word	0x00000000
        /*0040*/ 	.short	0x0001
        /*0042*/ 	.short	0x0008
        /*0044*/ 	.byte	0x00, 0xf4, 0x21, 0x00


	//----- nvinfo : EIATTR_KPARAM_INFO
	.align		4
.L_24:
        /*0048*/ 	.byte	0x04, 0x17
        /*004a*/ 	.short	(.L_26 - .L_25)
.L_25:
        /*004c*/ 	.word	0x00000000
        /*0050*/ 	.short	0x0000
        /*0052*/ 	.short	0x0000
        /*0054*/ 	.byte	0x00, 0xf4, 0x21, 0x00


	//----- nvinfo : EIATTR_AT_ENTRY_FRAGMENTS
	.align		4
.L_26:
        /*0058*/ 	.byte	0x04, 0x4f
        /*005a*/ 	.short	(.L_28 - .L_27)


	//   ....[0]....
.L_27:
        /*005c*/ 	.word	0x00000004


	//----- nvinfo : EIATTR_RESERVED_SMEM_USED
	.align		4
.L_28:
        /*0060*/ 	.byte	0x01, 0x41
	.zero		2


	//----- nvinfo : EIATTR_SPARSE_MMA_MASK
	.align		4
        /*0064*/ 	.byte	0x03, 0x50
        /*0066*/ 	.short	0x0000


	//----- nvinfo : EIATTR_TCGEN05_1CTA_USED
	.align		4
        /*0068*/ 	.byte	0x01, 0x51
	.zero		2


	//----- nvinfo : EIATTR_MAXREG_COUNT
	.align		4
        /*006c*/ 	.byte	0x03, 0x1b
        /*006e*/ 	.short	0x00ff


	//----- nvinfo : EIATTR_NUM_BARRIERS
	.align		4
        /*0070*/ 	.byte	0x02, 0x4c
        /*0072*/ 	.byte	0x01
	.zero		1


	//----- nvinfo : EIATTR_ANNOTATIONS
	.align		4
        /*0074*/ 	.byte	0x04, 0x55
        /*0076*/ 	.short	(.L_30 - .L_29)


	//   ....[0]....
.L_29:
        /*0078*/ 	.word	0x00000001
        /*007c*/ 	.byte	0x70, 0x0f, 0x00, 0x00, 0x01, 0x00, 0x00, 0x00, 0xb0, 0x0f, 0x00, 0x00, 0x01, 0x00, 0x00, 0x00
        /* <DEDUP_REMOVED lines=62> */
        /*046c*/ 	.byte	0x40, 0x55, 0x00, 0x00, 0x01, 0x00, 0x00, 0x00, 0x50, 0x55, 0x00, 0x00


	//----- nvinfo : EIATTR_INT_WARP_WIDE_INSTR_OFFSETS
	.align		4
.L_30:
        /*0478*/ 	.byte	0x04, 0x31
        /*047a*/ 	.short	(.L_32 - .L_31)


	//   ....[0]....
.L_31:
        /*047c*/ 	.word	0x000017b0


	//   ....[1]....
        /*0480*/ 	.word	0x000017e0


	//   ....[2]....
        /*0484*/ 	.word	0x00002030


	//   ....[3]....
        /*0488*/ 	.word	0x00002040


	//   ....[4]....
        /*048c*/ 	.word	0x00005b30


	//   ....[5]....
        /*0490*/ 	.word	0x00005b80


	//----- nvinfo : EIATTR_COOP_GROUP_MASK_REGIDS
	.align		4
.L_32:
        /*0494*/ 	.byte	0x04, 0x29
        /*0496*/ 	.short	(.L_34 - .L_33)


	//   ....[0]....
.L_33:
        /*0498*/ 	.word	0xffffffff


	//   ....[1]....
        /*049c*/ 	.word	0xffffffff


	//   ....[2]....
        /*04a0*/ 	.word	0xffffffff


	//   ....[3]....
        /*04a4*/ 	.word	0xffffffff


	//----- nvinfo : EIATTR_COOP_GROUP_INSTR_OFFSETS
	.align		4
.L_34:
        /*04a8*/ 	.byte	0x04, 0x28
        /*04aa*/ 	.short	(.L_36 - .L_35)


	//   ....[0]....
.L_35:
        /*04ac*/ 	.word	0x00000060


	//   ....[1]....
        /*04b0*/ 	.word	0x00000320


	//   ....[2]....
        /*04b4*/ 	.word	0x000059c0


	//   ....[3]....
        /*04b8*/ 	.word	0x00005c30


	//----- nvinfo : EIATTR_VRC_CTA_INIT_COUNT
	.align		4
.L_36:
        /*04bc*/ 	.byte	0x02, 0x4a
        /*04be*/ 	.byte	0x80
	.zero		1


	//----- nvinfo : EIATTR_MBARRIER_INSTR_OFFSETS
	.align		4
        /*04c0*/ 	.byte	0x04, 0x39
        /*04c2*/ 	.short	(.L_38 - .L_37)


	//   ....[0]....
.L_37:
        /*04c4*/ 	.word	0x00001e50
        /*04c8*/ 	.word	0x000000ff
        /*04cc*/ 	.word	0x00006000
        /*04d0*/ 	.short	0x0100
        /*04d2*/ 	.byte	0x0e
	.zero		1


	//   ....[1]....
        /*04d4*/ 	.word	0x000020b0
        /*04d8*/ 	.word	0x000000ff
        /*04dc*/ 	.word	0x00006000
        /*04e0*/ 	.short	0x010a
        /*04e2*/ 	.byte	0x0e
	.zero		1


	//   ....[2]....
        /*04e4*/ 	.word	0x000021f0
        /*04e8*/ 	.word	0x000000ff
        /*04ec*/ 	.word	0x00006000
        /*04f0*/ 	.short	0x0108
        /*04f2*/ 	.byte	0x0e
	.zero		1


	//   ....[3]....
        /*04f4*/ 	.word	0x00005c50
        /*04f8*/ 	.word	0x000000ff
        /*04fc*/ 	.word	0x00006000
        /*0500*/ 	.short	0x010a
        /*0502*/ 	.byte	0x0e
	.zero		1


	//----- nvinfo : EIATTR_NUM_MBARRIERS
	.align		4
.L_38:
        /*0504*/ 	.byte	0x03, 0x38
        /*0506*/ 	.short	0x0001


	//----- nvinfo : EIATTR_EXIT_INSTR_OFFSETS
	.align		4
        /*0508*/ 	.byte	0x04, 0x1c
        /*050a*/ 	.short	(.L_40 - .L_39)


	//   ....[0]....
.L_39:
        /*050c*/ 	.word	0x00005c40


	//----- nvinfo : EIATTR_REQNTID
	.align		4
.L_40:
        /*0510*/ 	.byte	0x04, 0x10
        /*0512*/ 	.short	(.L_42 - .L_41)
.L_41:
        /*0514*/ 	.word	0x00000080
        /*0518*/ 	.word	0x00000001
        /*051c*/ 	.word	0x00000001


	//----- nvinfo : EIATTR_CRS_STACK_SIZE
	.align		4
.L_42:
        /*0520*/ 	.byte	0x04, 0x1e
        /*0522*/ 	.short	(.L_44 - .L_43)
.L_43:
        /*0524*/ 	.word	0x00000000


	//----- nvinfo : EIATTR_CBANK_PARAM_SIZE
	.align		4
.L_44:
        /*0528*/ 	.byte	0x03, 0x19
        /*052a*/ 	.short	0x0028


	//----- nvinfo : EIATTR_PARAM_CBANK
	.align		4
        /*052c*/ 	.byte	0x04, 0x0a
        /*052e*/ 	.short	(.L_46 - .L_45)
	.align		4
.L_45:
        /*0530*/ 	.word	index@(.nv.constant0.gluon_mma)
        /*0534*/ 	.short	0x0380
        /*0536*/ 	.short	0x0028


	//----- nvinfo : EIATTR_SW_WAR
	.align		4
.L_46:
        /*0538*/ 	.byte	0x04, 0x36
        /*053a*/ 	.short	(.L_48 - .L_47)
.L_47:
        /*053c*/ 	.word	0x00000008
.L_48:


//--------------------- .nv.compat                --------------------------
	.section	.nv.compat,"",@"SHT_CUDA_COMPAT_INFO"
	.align	4
        /*0000*/ 	.byte	0x02, 0x02, 0x02, 0x00, 0x02, 0x05, 0x05, 0x00, 0x02, 0x03, 0x00, 0x00, 0x02, 0x06, 0x01, 0x00


//--------------------- .nv.callgraph             --------------------------
	.section	.nv.callgraph,"",@"SHT_CUDA_CALLGRAPH"
	.align	4
	.sectionentsize	8
	.align		4
        /*0000*/ 	.word	0x00000000
	.align		4
        /*0004*/ 	.word	0xffffffff
	.align		4
        /*0008*/ 	.word	0x00000000
	.align		4
        /*000c*/ 	.word	0xfffffffe
	.align		4
        /*0010*/ 	.word	0x00000000
	.align		4
        /*0014*/ 	.word	0xfffffffd
	.align		4
        /*0018*/ 	.word	0x00000000
	.align		4
        /*001c*/ 	.word	0xfffffffc


//--------------------- .text.gluon_mma           --------------------------
	.section	.text.gluon_mma,"ax",@progbits
	.align	128
        .global         gluon_mma
        .type           gluon_mma,@function
        .size           gluon_mma,(.L_x_15 - gluon_mma)
        .other          gluon_mma,@"STO_CUDA_ENTRY STV_DEFAULT"
gluon_mma:
.text.gluon_mma:
[----:B------:R-:W0:Y:S01]  /*0000*/  LDC R1, c[0x0][0x37c] ;  /* 0x0000df00ff017b82 */ /* 0x000e220000000800 */
[----:B------:R-:W1:Y:S01]  /*0010*/  S2R R197, SR_TID.X ;  /* 0x0000000000c57919 */ /* 0x000e620000002100 */
[----:B0-----:R-:W-:Y:S01]  /*0020*/  VIADD R1, R1, 0xfffffe60 ;  /* 0xfffffe6001017836 */ /* 0x001fe20000000000 */
[----:B-1----:R-:W-:-:S13]  /*0030*/  ISETP.GE.U32.AND P1, PT, R197, 0x20, PT ;  /* 0x00000020c500780c */ /* 0x002fda0003f26070 */
[----:B------:R-:W-:Y:S05]  /*0040*/  @P1 BRA `(.L_x_0) ;  /* 0x0000000000b81947 */ /* 0x000fea0003800000 */
[----:B------:R-:W0:Y:S01]  /*0050*/  S2UR UR6, SR_CgaCtaId ;  /* 0x00000000000679c3 */ /* 0x000e220000008800 */
[----:B------:R-:W-:Y:S01]  /*0060*/  NOP ;  /* 0x0000000000007918 */ /* 0x000fe20000000000 */
[----:B------:R-:W-:Y:S02]  /*0070*/  UMOV UR4, 0x40 ;  /* 0x0000004000047882 */ /* 0x000fe40000000000 */
[----:B0-----:R-:W-:-:S09]  /*0080*/  ULEA UR4, UR6, UR4, 0x18 ;  /* 0x0000000406047291 */ /* 0x001fd2000f8ec0ff */
[----:B------:R-:W0:Y:S01]  /*0090*/  LDS.U8 R0, [UR4] ;  /* 0x00000004ff007984 */ /* 0x000e220008000000 */
[----:B------:R-:W-:Y:S02]  /*00a0*/  UMOV UR4, 0x400 ;  /* 0x0000040000047882 */ /* 0x000fe40000000000 */
[----:B------:R-:W-:Y:S01]  /*00b0*/  ULEA UR4, UR6, UR4, 0x18 ;  /* 0x0000000406047291 */ /* 0x000fe2000f8ec0ff */
[----:B0-----:R-:W-:-:S13]  /*00c0*/  ISETP.NE.AND P0, PT, R0, RZ, PT ;  /* 0x000000ff0000720c */ /* 0x001fda0003f05270 */
[----:B------:R-:W-:Y:S05]  /*00d0*/  @P0 BRA `(.L_x_1) ;  /* 0x00000000007c0947 */ /* 0x000fea0003800000 */
[----:B------:R-:W-:-:S13]  /*00e0*/  ELECT P0, URZ, PT ;  /* 0x0000000000ff782f */ /* 0x000fda0003800000 */
[----:B------:R-:W-:Y:S05]  /*00f0*/  @!P0 BRA `(.L_x_2) ;  /* 0x0000000000848947 */ /* 0x000fea0003800000 */
[----:B------:R-:W-:Y:S01]  /*0100*/  UMOV UR5, 0x8 ;  /* 0x0000000800057882 */ /* 0x000fe20000000000 */
[----:B------:R-:W-:Y:S02]  /*0110*/  IMAD.MOV.U32 R4, RZ, RZ, 0x1 ;  /* 0x00000001ff047424 */ /* 0x000fe400078e00ff */
[----:B------:R-:W-:Y:S02]  /*0120*/  IMAD.MOV.U32 R5, RZ, RZ, 0xff ;  /* 0x000000ffff057424 */ /* 0x000fe400078e00ff */
[----:B------:R-:W-:Y:S04]  /*0130*/  DEPBAR.LE SB0, 0x36 ;  /* 0x00008d800000791a */ /* 0x000fe80000000000 */
[----:B------:R-:W0:Y:S02]  /*0140*/  UTCATOMSWS.FIND_AND_SET.ALIGN UP0, UR5, UR5 ;  /* 0x00000005000575e3 */ /* 0x000e240008000800 */
[----:B0-----:R-:W-:-:S04]  /*0150*/  PLOP3.LUT P0, PT, PT, PT, UP0, 0x80, 0x8 ;  /* 0x000000000008781c */ /* 0x001fc80003f0f008 */
[----:B------:R-:W-:-:S04]  /*0160*/  SEL R0, RZ, 0xffffffff, !P0 ;  /* 0xffffffffff007807 */ /* 0x000fc80004000000 */
[----:B------:R-:W-:Y:S01]  /*0170*/  ISETP.NE.AND P0, PT, R0, RZ, PT ;  /* 0x000000ff0000720c */ /* 0x000fe20003f05270 */
[----:B------:R-:W-:-:S12]  /*0180*/  IMAD.U32 R0, RZ, RZ, UR5 ;  /* 0x00000005ff007e24 */ /* 0x000fd8000f8e00ff */
[----:B------:R-:W-:Y:S05]  /*0190*/  @P0 BRA `(.L_x_3) ;  /* 0x0000000000240947 */ /* 0x000fea0003800000 */
.L_x_4:
[----:B------:R-:W-:Y:S05]  /*01a0*/  NANOSLEEP 0x64 ;  /* 0x000000640000795d */ /* 0x000fea0003800000 */
[----:B------:R-:W-:-:S05]  /*01b0*/  UMOV UR5, 0x8 ;  /* 0x0000000800057882 */ /* 0x000fca0000000000 */
[----:B------:R-:W-:Y:S04]  /*01c0*/  DEPBAR.LE SB0, 0x36 ;  /* 0x00008d800000791a */ /* 0x000fe80000000000 */
[----:B------:R-:W0:Y:S02]  /*01d0*/  UTCATOMSWS.FIND_AND_SET.ALIGN UP0, UR5, UR5 ;  /* 0x00000005000575e3 */ /* 0x000e240008000800 */
[----:B0-----:R-:W-:-:S04]  /*01e0*/  PLOP3.LUT P0, PT, PT, PT, UP0, 0x80, 0x8 ;  /* 0x000000000008781c */ /* 0x001fc80003f0f008 */
[----:B------:R-:W-:-:S04]  /*01f0*/  SEL R0, RZ, 0xffffffff, !P0 ;  /* 0xffffffffff007807 */ /* 0x000fc80004000000 */
[----:B------:R-:W-:Y:S01]  /*0200*/  ISETP.NE.AND P0, PT, R0, RZ, PT ;  /* 0x000000ff0000720c */ /* 0x000fe20003f05270 */
[----:B------:R-:W-:-:S12]  /*0210*/  IMAD.U32 R0, RZ, RZ, UR5 ;  /* 0x00000005ff007e24 */ /* 0x000fd8000f8e00ff */
[----:B------:R-:W-:Y:S05]  /*0220*/  @!P0 BRA `(.L_x_4) ;  /* 0xfffffffc00dc8947 */ /* 0x000fea000383ffff */
.L_x_3:
[C---:B------:R-:W-:Y:S01]  /*0230*/  VIADD R3, R0.reuse, 0x10 ;  /* 0x0000001000037836 */ /* 0x040fe20000000000 */
[----:B------:R-:W-:Y:S01]  /*0240*/  UMOV UR5, 0x50 ;  /* 0x0000005000057882 */ /* 0x000fe20000000000 */
[----:B------:R-:W-:Y:S01]  /*0250*/  SHF.L.U32 R2, R5, R0, RZ ;  /* 0x0000000005027219 */ /* 0x000fe200000006ff */
[----:B------:R-:W-:Y:S01]  /*0260*/  ULEA UR5, UR6, UR5, 0x18 ;  /* 0x0000000506057291 */ /* 0x000fe2000f8ec0ff */
[----:B------:R-:W-:Y:S01]  /*0270*/  IMAD.SHL.U32 R0, R0, 0x20, RZ ;  /* 0x0000002000007824 */ /* 0x000fe200078e00ff */
[----:B------:R-:W-:-:S04]  /*0280*/  SHF.L.U32 R3, R4, R3, RZ ;  /* 0x0000000304037219 */ /* 0x000fc800000006ff */
[----:B------:R-:W-:-:S05]  /*0290*/  LOP3.LUT R2, R3, R2, RZ, 0xfc, !PT ;  /* 0x0000000203027212 */ /* 0x000fca00078efcff */
[----:B------:R0:W-:Y:S04]  /*02a0*/  ATOMS.OR RZ, [UR5], R2 ;  /* 0x00000002ffff798c */ /* 0x0001e8000b000005 */
[----:B------:R0:W-:Y:S01]  /*02b0*/  STS [UR4], R0 ;  /* 0x00000000ff007988 */ /* 0x0001e20008000804 */
[----:B------:R-:W-:Y:S05]  /*02c0*/  BRA `(.L_x_2) ;  /* 0x0000000000107947 */ /* 0x000fea0003800000 */
.L_x_1:
[----:B------:R-:W-:Y:S01]  /*02d0*/  IMAD.MOV.U32 R0, RZ, RZ, -0x1 ;  /* 0xffffffffff007424 */ /* 0x000fe200078e00ff */
[----:B------:R-:W-:-:S04]  /*02e0*/  MOV R2, 0x310 ;  /* 0x0000031000027802 */ /* 0x000fc80000000f00 */
[----:B------:R0:W-:Y:S03]  /*02f0*/  STS [UR4], R0 ;  /* 0x00000000ff007988 */ /* 0x0001e60008000804 */
[----:B0-----:R-:W-:Y:S05]  /*0300*/  CALL.REL.NOINC `($__internal_1_$__cuda_sm10x_tcgen05_guardrail_trap_phase_invalid_during_alloc) ;  /* 0x0000005800687944 */ /* 0x001fea0003c00000 */
.L_x_2:
[----:B------:R-:W-:Y:S05]  /*0310*/  WARPSYNC.ALL ;  /* 0x0000000000007948 */ /* 0x000fea0003800000 */
[----:B------:R-:W-:Y:S01]  /*0320*/  NOP ;  /* 0x0000000000007918 */ /* 0x000fe20000000000 */
.L_x_0:
[----:B------:R-:W1:Y:S01]  /*0330*/  LDC.64 R94, c[0x0][0x380] ;  /* 0x0000e000ff5e7b82 */ /* 0x000e620000000a00 */
[----:B0-----:R-:W-:Y:S01]  /*0340*/  SHF.R.U32.HI R0, RZ, 0x5, R197 ;  /* 0x00000005ff007819 */ /* 0x001fe200000116c5 */
[----:B------:R-:W-:Y:S01]  /*0350*/  UMOV UR4, 0x400 ;  /* 0x0000040000047882 */ /* 0x000fe20000000000 */
[----:B------:R-:W0:Y:S01]  /*0360*/  LDCU.64 UR16, c[0x0][0x358] ;  /* 0x00006b00ff1077ac */ /* 0x000e220008000a00 */
[C---:B------:R-:W-:Y:S02]  /*0370*/  LOP3.LUT R196, R197.reuse, 0x60, RZ, 0xc0, !PT ;  /* 0x00000060c5c47812 */ /* 0x040fe400078ec0ff */
[----:B------:R-:W-:Y:S02]  /*0380*/  SGXT.U32 R0, R0, 0x2 ;  /* 0x000000020000781a */ /* 0x000fe40000000000 */
[----:B------:R-:W2:Y:S01]  /*0390*/  S2UR UR8, SR_CgaCtaId ;  /* 0x00000000000879c3 */ /* 0x000ea20000008800 */
[----:B------:R-:W-:Y:S02]  /*03a0*/  LOP3.LUT R240, R197, 0x1f, RZ, 0xc0, !PT ;  /* 0x0000001fc5f07812 */ /* 0x000fe400078ec0ff */
[----:B------:R-:W-:-:S02]  /*03b0*/  LOP3.LUT R23, R0, 0x18, RZ, 0xfc, !PT ;  /* 0x0000001800177812 */ /* 0x000fc400078efcff */
[C---:B------:R-:W-:Y:S02]  /*03c0*/  LOP3.LUT R19, R0.reuse, 0x20, RZ, 0xfc, !PT ;  /* 0x0000002000137812 */ /* 0x040fe400078efcff */
[C---:B------:R-:W-:Y:S01]  /*03d0*/  LOP3.LUT R248, R0.reuse, 0x40, RZ, 0xfc, !PT ;  /* 0x0000004000f87812 */ /* 0x040fe200078efcff */
[----:B------:R-:W-:Y:S01]  /*03e0*/  IMAD.SHL.U32 R10, R23, 0x20, RZ ;  /* 0x00000020170a7824 */ /* 0x000fe200078e00ff */
[C---:B------:R-:W-:Y:S01]  /*03f0*/  LOP3.LUT R246, R0.reuse, 0x48, RZ, 0xfc, !PT ;  /* 0x0000004800f67812 */ /* 0x040fe200078efcff */
[----:B------:R-:W-:Y:S01]  /*0400*/  IMAD.SHL.U32 R14, R19, 0x20, RZ ;  /* 0x00000020130e7824 */ /* 0x000fe200078e00ff */
[----:B------:R-:W-:Y:S01]  /*0410*/  LOP3.LUT R17, R0, 0x28, RZ, 0xfc, !PT ;  /* 0x0000002800117812 */ /* 0x000fe200078efcff */
[----:B------:R-:W-:Y:S01]  /*0420*/  IMAD.SHL.U32 R56, R248, 0x20, RZ ;  /* 0x00000020f8387824 */ /* 0x000fe200078e00ff */
[----:B------:R-:W-:Y:S01]  /*0430*/  LOP3.LUT R237, R0, 0x68, RZ, 0xfc, !PT ;  /* 0x0000006800ed7812 */ /* 0x000fe200078efcff */
[----:B------:R-:W-:Y:S01]  /*0440*/  IMAD.SHL.U32 R58, R246, 0x20, RZ ;  /* 0x00000020f63a7824 */ /* 0x000fe200078e00ff */
[----:B------:R-:W-:Y:S01]  /*0450*/  LOP3.LUT R3, R0, 0x70, RZ, 0xfc, !PT ;  /* 0x0000007000037812 */ /* 0x000fe200078efcff */
[----:B------:R-:W-:Y:S01]  /*0460*/  IMAD.SHL.U32 R18, R17, 0x20, RZ ;  /* 0x0000002011127824 */ /* 0x000fe200078e00ff */
[-C--:B-1----:R-:W-:Y:S01]  /*0470*/  LEA R36, P6, R23, R94.reuse, 0x6 ;  /* 0x0000005e17247211 */ /* 0x082fe200078c30ff */
[----:B------:R-:W-:Y:S01]  /*0480*/  IMAD.SHL.U32 R66, R237, 0x20, RZ ;  /* 0x00000020ed427824 */ /* 0x000fe200078e00ff */
[----:B------:R-:W-:Y:S01]  /*0490*/  LEA R38, P2, R19, R94, 0x6 ;  /* 0x0000005e13267211 */ /* 0x000fe200078430ff */
[----:B------:R-:W-:Y:S01]  /*04a0*/  IMAD.SHL.U32 R68, R3, 0x20, RZ ;  /* 0x0000002003447824 */ /* 0x000fe200078e00ff */
[----:B------:R-:W-:-:S02]  /*04b0*/  LEA.HI.X R37, R10, R95, RZ, 0x1, P6 ;  /* 0x0000005f0a257211 */ /* 0x000fc400030f0cff */
[-C--:B------:R-:W-:Y:S01]  /*04c0*/  LEA.HI.X R39, R14, R95.reuse, RZ, 0x1, P2 ;  /* 0x0000005f0e277211 */ /* 0x080fe200010f0cff */
[----:B--2---:R-:W-:Y:S01]  /*04d0*/  ULEA UR14, UR8, UR4, 0x18 ;  /* 0x00000004080e7291 */ /* 0x004fe2000f8ec0ff */
[-C--:B------:R-:W-:Y:S01]  /*04e0*/  LEA R46, P6, R248, R94.reuse, 0x6 ;  /* 0x0000005ef82e7211 */ /* 0x080fe200078c30ff */
[----:B------:R-:W-:Y:S01]  /*04f0*/  IMAD.WIDE.U32 R36, R240, 0x2, R36 ;  /* 0x00000002f0247825 */ /* 0x000fe200078e0024 */
[-C--:B------:R-:W-:Y:S02]  /*0500*/  LEA R48, P2, R246, R94.reuse, 0x6 ;  /* 0x0000005ef6307211 */ /* 0x080fe400078430ff */
[----:B------:R-:W-:Y:S01]  /*0510*/  LOP3.LUT R244, R0, 0x50, RZ, 0xfc, !PT ;  /* 0x0000005000f47812 */ /* 0x000fe200078efcff */
[----:B------:R-:W-:Y:S01]  /*0520*/  IMAD.WIDE.U32 R38, R240, 0x2, R38 ;  /* 0x00000002f0267825 */ /* 0x000fe200078e0026 */
[----:B------:R-:W-:Y:S02]  /*0530*/  LEA R40, P3, R17, R94, 0x6 ;  /* 0x0000005e11287211 */ /* 0x000fe400078630ff */
[----:B------:R-:W-:Y:S01]  /*0540*/  LOP3.LUT R11, R0, 0x1c, RZ, 0xfc, !PT ;  /* 0x0000001c000b7812 */ /* 0x000fe200078efcff */
[----:B------:R-:W-:Y:S01]  /*0550*/  IMAD.SHL.U32 R60, R244, 0x20, RZ ;  /* 0x00000020f43c7824 */ /* 0x000fe200078e00ff */
[----:B------:R-:W-:-:S02]  /*0560*/  LEA.HI.X R47, R56, R95, RZ, 0x1, P6 ;  /* 0x0000005f382f7211 */ /* 0x000fc400030f0cff */
[-C--:B------:R-:W-:Y:S01]  /*0570*/  LEA.HI.X R49, R58, R95.reuse, RZ, 0x1, P2 ;  /* 0x0000005f3a317211 */ /* 0x080fe200010f0cff */
[----:B------:R-:W-:Y:S01]  /*0580*/  IMAD.SHL.U32 R12, R11, 0x20, RZ ;  /* 0x000000200b0c7824 */ /* 0x000fe200078e00ff */
[-C--:B------:R-:W-:Y:S02]  /*0590*/  LEA R56, P6, R237, R94.reuse, 0x6 ;  /* 0x0000005eed387211 */ /* 0x080fe400078c30ff */
[-C--:B------:R-:W-:Y:S02]  /*05a0*/  LEA R58, P2, R3, R94.reuse, 0x6 ;  /* 0x0000005e033a7211 */ /* 0x080fe400078430ff */
[----:B------:R-:W-:Y:S02]  /*05b0*/  LOP3.LUT R15, R0, 0x78, RZ, 0xfc, !PT ;  /* 0x00000078000f7812 */ /* 0x000fe400078efcff */
[----:B------:R-:W-:Y:S02]  /*05c0*/  LEA.HI.X R41, R18, R95, RZ, 0x1, P3 ;  /* 0x0000005f12297211 */ /* 0x000fe400018f0cff */
[----:B------:R-:W-:Y:S01]  /*05d0*/  LEA R50, P3, R244, R94, 0x6 ;  /* 0x0000005ef4327211 */ /* 0x000fe200078630ff */
[----:B------:R-:W-:Y:S01]  /*05e0*/  IMAD.SHL.U32 R70, R15, 0x20, RZ ;  /* 0x000000200f467824 */ /* 0x000fe200078e00ff */
[----:B------:R-:W-:-:S02]  /*05f0*/  LOP3.LUT R247, R0, 0x44, RZ, 0xfc, !PT ;  /* 0x0000004400f77812 */ /* 0x000fc400078efcff */
[-C--:B------:R-:W-:Y:S02]  /*0600*/  LEA.HI.X R57, R66, R95.reuse, RZ, 0x1, P6 ;  /* 0x0000005f42397211 */ /* 0x080fe400030f0cff */
[-C--:B------:R-:W-:Y:S01]  /*0610*/  LEA.HI.X R59, R68, R95.reuse, RZ, 0x1, P2 ;  /* 0x0000005f443b7211 */ /* 0x080fe200010f0cff */
[----:B------:R-:W-:Y:S01]  /*0620*/  IMAD.SHL.U32 R78, R247, 0x20, RZ ;  /* 0x00000020f74e7824 */ /* 0x000fe200078e00ff */
[-C--:B------:R-:W-:Y:S02]  /*0630*/  LEA R66, P2, R11, R94.reuse, 0x6 ;  /* 0x0000005e0b427211 */ /* 0x080fe400078430ff */
[----:B------:R-:W-:Y:S02]  /*0640*/  LEA.HI.X R51, R60, R95, RZ, 0x1, P3 ;  /* 0x0000005f3c337211 */ /* 0x000fe400018f0cff */
[----:B------:R-:W-:Y:S02]  /*0650*/  LOP3.LUT R13, R0, 0x24, RZ, 0xfc, !PT ;  /* 0x00000024000d7812 */ /* 0x000fe400078efcff */
[----:B------:R-:W-:-:S02]  /*0660*/  LEA R76, P3, R15, R94, 0x6 ;  /* 0x0000005e0f4c7211 */ /* 0x000fc400078630ff */
[-C--:B------:R-:W-:Y:S01]  /*0670*/  LEA.HI.X R67, R12, R95.reuse, RZ, 0x1, P2 ;  /* 0x0000005f0c437211 */ /* 0x080fe200010f0cff */
[----:B------:R-:W-:Y:S01]  /*0680*/  IMAD.SHL.U32 R16, R13, 0x20, RZ ;  /* 0x000000200d107824 */ /* 0x000fe200078e00ff */
[-C--:B------:R-:W-:Y:S02]  /*0690*/  LEA R12, P2, R247, R94.reuse, 0x6 ;  /* 0x0000005ef70c7211 */ /* 0x080fe400078430ff */
[----:B------:R-:W-:Y:S02]  /*06a0*/  LOP3.LUT R81, R0, 0x8, RZ, 0xfc, !PT ;  /* 0x0000000800517812 */ /* 0x000fe400078efcff */
[-C--:B------:R-:W-:Y:S02]  /*06b0*/  LEA.HI.X R77, R70, R95.reuse, RZ, 0x1, P3 ;  /* 0x0000005f464d7211 */ /* 0x080fe400018f0cff */
[----:B------:R-:W-:Y:S01]  /*06c0*/  LEA R68, P3, R13, R94, 0x6 ;  /* 0x0000005e0d447211 */ /* 0x000fe200078630ff */
[----:B------:R-:W-:Y:S01]  /*06d0*/  IMAD.SHL.U32 R2, R81, 0x20, RZ ;  /* 0x0000002051027824 */ /* 0x000fe200078e00ff */
[----:B------:R-:W-:Y:S01]  /*06e0*/  LEA.HI.X R13, R78, R95, RZ, 0x1, P2 ;  /* 0x0000005f4e0d7211 */ /* 0x000fe200010f0cff */
[----:B------:R-:W-:Y:S01]  /*06f0*/  BAR.SYNC.DEFER_BLOCKING 0x0 ;  /* 0x0000000000007b1d */ /* 0x000fe20000010000 */
[----:B------:R-:W-:-:S02]  /*0700*/  LOP3.LUT R252, R0, 0x30, RZ, 0xfc, !PT ;  /* 0x0000003000fc7812 */ /* 0x000fc400078efcff */
[-C--:B------:R-:W-:Y:S02]  /*0710*/  LEA R32, P4, R81, R94.reuse, 0x6 ;  /* 0x0000005e51207211 */ /* 0x080fe400078830ff */
[----:B------:R-:W-:Y:S01]  /*0720*/  LOP3.LUT R242, R0, 0x58, RZ, 0xfc, !PT ;  /* 0x0000005800f27812 */ /* 0x000fe200078efcff */
[----:B------:R-:W-:Y:S01]  /*0730*/  IMAD.SHL.U32 R22, R252, 0x20, RZ ;  /* 0x00000020fc167824 */ /* 0x000fe200078e00ff */
[----:B------:R-:W-:Y:S02]  /*0740*/  LEA.HI.X R33, R2, R95, RZ, 0x1, P4 ;  /* 0x0000005f02217211 */ /* 0x000fe400020f0cff */
[-C--:B------:R-:W-:Y:S01]  /*0750*/  LEA R42, P4, R252, R94.reuse, 0x6 ;  /* 0x0000005efc2a7211 */ /* 0x080fe200078830ff */
[----:B------:R-:W-:Y:S01]  /*0760*/  IMAD.SHL.U32 R62, R242, 0x20, RZ ;  /* 0x00000020f23e7824 */ /* 0x000fe200078e00ff */
[----:B------:R-:W-:Y:S01]  /*0770*/  LEA R28, P0, R196, R94, 0x1 ;  /* 0x0000005ec41c7211 */ /* 0x000fe200078008ff */
[----:B------:R-:W-:Y:S01]  /*0780*/  IMAD.WIDE.U32 R32, R240, 0x2, R32 ;  /* 0x00000002f0207825 */ /* 0x000fe200078e0020 */
[----:B------:R-:W-:-:S02]  /*0790*/  LOP3.LUT R79, R0, 0x4, RZ, 0xfc, !PT ;  /* 0x00000004004f7812 */ /* 0x000fc400078efcff */
[----:B------:R-:W-:Y:S02]  /*07a0*/  LEA.HI.X R43, R22, R95, RZ, 0x1, P4 ;  /* 0x0000005f162b7211 */ /* 0x000fe400020f0cff */
[----:B------:R-:W-:Y:S02]  /*07b0*/  LEA R52, P4, R242, R94, 0x6 ;  /* 0x0000005ef2347211 */ /* 0x000fe400078830ff */
[C---:B------:R-:W-:Y:S02]  /*07c0*/  LOP3.LUT R27, R0.reuse, 0x10, RZ, 0xfc, !PT ;  /* 0x00000010001b7812 */ /* 0x040fe400078efcff */
[C---:B------:R-:W-:Y:S02]  /*07d0*/  LOP3.LUT R250, R0.reuse, 0x38, RZ, 0xfc, !PT ;  /* 0x0000003800fa7812 */ /* 0x040fe400078efcff */
[C---:B------:R-:W-:Y:S01]  /*07e0*/  LOP3.LUT R239, R0.reuse, 0x60, RZ, 0xfc, !PT ;  /* 0x0000006000ef7812 */ /* 0x040fe200078efcff */
[----:B------:R-:W1:Y:S01]  /*07f0*/  LDS R78, [UR14] ;  /* 0x0000000eff4e7984 */ /* 0x000e620008000800 */
[C---:B------:R-:W-:Y:S01]  /*0800*/  LOP3.LUT R83, R0.reuse, 0xc, RZ, 0xfc, !PT ;  /* 0x0000000c00537812 */ /* 0x040fe200078efcff */
[----:B------:R-:W-:Y:S01]  /*0810*/  IMAD.SHL.U32 R6, R27, 0x20, RZ ;  /* 0x000000201b067824 */ /* 0x000fe200078e00ff */
[C---:B------:R-:W-:Y:S01]  /*0820*/  LOP3.LUT R25, R0.reuse, 0x14, RZ, 0xfc, !PT ;  /* 0x0000001400197812 */ /* 0x040fe200078efcff */
[----:B------:R-:W-:Y:S01]  /*0830*/  BAR.SYNC.DEFER_BLOCKING 0x0 ;  /* 0x0000000000007b1d */ /* 0x000fe20000010000 */
[----:B------:R-:W-:Y:S01]  /*0840*/  LOP3.LUT R5, R0, 0x2c, RZ, 0xfc, !PT ;  /* 0x0000002c00057812 */ /* 0x000fe200078efcff */
[----:B------:R-:W-:Y:S01]  /*0850*/  IMAD.SHL.U32 R26, R250, 0x20, RZ ;  /* 0x00000020fa1a7824 */ /* 0x000fe200078e00ff */
[C---:B------:R-:W-:Y:S01]  /*0860*/  LOP3.LUT R251, R0.reuse, 0x34, RZ, 0xfc, !PT ;  /* 0x0000003400fb7812 */ /* 0x040fe200078efcff */
        /* <DEDUP_REMOVED lines=11> */
[----:B------:R-:W-:-:S02]  /*0920*/  LOP3.LUT R236, R0, 0x6c, RZ, 0xfc, !PT ;  /* 0x0000006c00ec7812 */ /* 0x000fc400078efcff */
[C---:B------:R-:W-:Y:S02]  /*0930*/  LOP3.LUT R7, R0.reuse, 0x74, RZ, 0xfc, !PT ;  /* 0x0000007400077812 */ /* 0x040fe400078efcff */
[----:B------:R-:W-:Y:S01]  /*0940*/  LOP3.LUT R9, R0, 0x7c, RZ, 0xfc, !PT ;  /* 0x0000007c00097812 */ /* 0x000fe200078efcff */
[C---:B------:R-:W-:Y:S01]  /*0950*/  IMAD.SHL.U32 R0, R79.reuse, 0x20, RZ ;  /* 0x000000204f007824 */ /* 0x040fe200078e00ff */
[-C--:B------:R-:W-:Y:S01]  /*0960*/  LEA.HI.X R29, R196, R95.reuse, RZ, 0x1, P0 ;  /* 0x0000005fc41d7211 */ /* 0x080fe200000f0cff */
[----:B------:R-:W-:Y:S01]  /*0970*/  IMAD.SHL.U32 R88, R236, 0x20, RZ ;  /* 0x00000020ec587824 */ /* 0x000fe200078e00ff */
[-C--:B------:R-:W-:Y:S01]  /*0980*/  LEA.HI.X R53, R62, R95.reuse, RZ, 0x1, P4 ;  /* 0x0000005f3e357211 */ /* 0x080fe200020f0cff */
[C---:B------:R-:W-:Y:S01]  /*0990*/  IMAD.WIDE.U32 R46, R240.reuse, 0x2, R46 ;  /* 0x00000002f02e7825 */ /* 0x040fe200078e002e */
[-C--:B------:R-:W-:Y:S01]  /*09a0*/  LEA R60, P4, R79, R94.reuse, 0x6 ;  /* 0x0000005e4f3c7211 */ /* 0x080fe200078830ff */
[----:B0-----:R-:W5:Y:S01]  /*09b0*/  LDG.E.U16 R2, desc[UR16][R32.64] ;  /* 0x0000001020027981 */ /* 0x001f62000c1e1500 */
[-C--:B------:R-:W-:Y:S01]  /*09c0*/  LEA R34, P5, R27, R94.reuse, 0x6 ;  /* 0x0000005e1b227211 */ /* 0x080fe200078a30ff */
[----:B------:R-:W-:Y:S01]  /*09d0*/  IMAD.WIDE.U32 R28, R240, 0x2, R28 ;  /* 0x00000002f01c7825 */ /* 0x000fe200078e001c */
[-C--:B------:R-:W-:Y:S01]  /*09e0*/  LEA.HI.X R61, R0, R95.reuse, RZ, 0x1, P4 ;  /* 0x0000005f003d7211 */ /* 0x080fe200020f0cff */
[----:B------:R-:W5:Y:S01]  /*09f0*/  LDG.E.U16 R22, desc[UR16][R36.64] ;  /* 0x0000001024167981 */ /* 0x000f62000c1e1500 */
[-C--:B------:R-:W-:Y:S01]  /*0a00*/  LEA.HI.X R35, R6, R95.reuse, RZ, 0x1, P5 ;  /* 0x0000005f06237211 */ /* 0x080fe200028f0cff */
[----:B------:R-:W-:Y:S01]  /*0a10*/  IMAD.WIDE.U32 R40, R240, 0x2, R40 ;  /* 0x00000002f0287825 */ /* 0x000fe200078e0028 */
[-C--:B------:R-:W-:Y:S01]  /*0a20*/  LEA R44, P5, R250, R94.reuse, 0x6 ;  /* 0x0000005efa2c7211 */ /* 0x080fe200078a30ff */
[----:B------:R0:W5:Y:S01]  /*0a30*/  LDG.E.U16 R0, desc[UR16][R28.64] ;  /* 0x000000101c007981 */ /* 0x000162000c1e1500 */
[-C--:B------:R-:W-:Y:S01]  /*0a40*/  LEA R70, P4, R5, R94.reuse, 0x6 ;  /* 0x0000005e05467211 */ /* 0x080fe200078830ff */
[----:B------:R-:W-:Y:S01]  /*0a50*/  IMAD.WIDE.U32 R34, R240, 0x2, R34 ;  /* 0x00000002f0227825 */ /* 0x000fe200078e0022 */
[-C--:B------:R-:W-:Y:S01]  /*0a60*/  LEA.HI.X R45, R26, R95.reuse, RZ, 0x1, P5 ;  /* 0x0000005f1a2d7211 */ /* 0x080fe200028f0cff */
[----:B------:R-:W5:Y:S01]  /*0a70*/  LDG.E.U16 R32, desc[UR16][R46.64] ;  /* 0x000000102e207981 */ /* 0x000f62000c1e1500 */
[-C--:B------:R-:W-:Y:S01]  /*0a80*/  LEA R54, P5, R239, R94.reuse, 0x6 ;  /* 0x0000005eef367211 */ /* 0x080fe200078a30ff */
[----:B------:R-:W-:Y:S01]  /*0a90*/  IMAD.SHL.U32 R90, R7, 0x20, RZ ;  /* 0x00000020075a7824 */ /* 0x000fe200078e00ff */
[-C--:B------:R-:W-:Y:S01]  /*0aa0*/  LEA.HI.X R69, R16, R95.reuse, RZ, 0x1, P3 ;  /* 0x0000005f10457211 */ /* 0x080fe200018f0cff */
[----:B------:R-:W-:Y:S01]  /*0ab0*/  IMAD.WIDE.U32 R52, R240, 0x2, R52 ;  /* 0x00000002f0347825 */ /* 0x000fe200078e0034 */
[-C--:B------:R-:W-:Y:S01]  /*0ac0*/  LEA.HI.X R55, R64, R95.reuse, RZ, 0x1, P5 ;  /* 0x0000005f40377211 */ /* 0x080fe200028f0cff */
[----:B------:R-:W5:Y:S01]  /*0ad0*/  LDG.E.U16 R26, desc[UR16][R40.64] ;  /* 0x00000010281a7981 */ /* 0x000f62000c1e1500 */
[-C--:B------:R-:W-:Y:S01]  /*0ae0*/  LEA R62, P5, R83, R94.reuse, 0x6 ;  /* 0x0000005e533e7211 */ /* 0x080fe200078a30ff */
[----:B0-----:R-:W-:Y:S01]  /*0af0*/  IMAD.WIDE.U32 R28, R240, 0x2, R60 ;  /* 0x00000002f01c7825 */ /* 0x001fe200078e003c */
[-C--:B------:R-:W-:Y:S01]  /*0b00*/  LEA R64, P6, R25, R94.reuse, 0x6 ;  /* 0x0000005e19407211 */ /* 0x080fe200078c30ff */
[----:B------:R-:W5:Y:S01]  /*0b10*/  LDG.E.U16 R10, desc[UR16][R34.64] ;  /* 0x00000010220a7981 */ /* 0x000f62000c1e1500 */
[-C--:B------:R-:W-:Y:S01]  /*0b20*/  LEA.HI.X R63, R4, R95.reuse, RZ, 0x1, P5 ;  /* 0x0000005f043f7211 */ /* 0x080fe200028f0cff */
[----:B------:R-:W-:Y:S01]  /*0b30*/  IMAD.SHL.U32 R82, R243, 0x20, RZ ;  /* 0x00000020f3527824 */ /* 0x000fe200078e00ff */
[-C--:B------:R-:W-:Y:S01]  /*0b40*/  LEA R72, P5, R251, R94.reuse, 0x6 ;  /* 0x0000005efb487211 */ /* 0x080fe200078a30ff */
[----:B------:R0:W5:Y:S01]  /*0b50*/  LDG.E.U16 R60, desc[UR16][R28.64] ;  /* 0x000000101c3c7981 */ /* 0x000162000c1e1500 */
[-C--:B------:R-:W-:Y:S01]  /*0b60*/  LEA R14, P3, R245, R94.reuse, 0x6 ;  /* 0x0000005ef50e7211 */ /* 0x080fe200078630ff */
[----:B------:R-:W-:Y:S01]  /*0b70*/  IMAD.SHL.U32 R84, R241, 0x20, RZ ;  /* 0x00000020f1547824 */ /* 0x000fe200078e00ff */
[-C--:B------:R-:W-:Y:S01]  /*0b80*/  LEA R4, P2, R236, R94.reuse, 0x6 ;  /* 0x0000005eec047211 */ /* 0x080fe200078430ff */
[----:B------:R-:W-:Y:S01]  /*0b90*/  IMAD.SHL.U32 R30, R249, 0x20, RZ ;  /* 0x00000020f91e7824 */ /* 0x000fe200078e00ff */
[-C--:B------:R-:W-:Y:S01]  /*0ba0*/  LEA.HI.X R71, R20, R95.reuse, RZ, 0x1, P4 ;  /* 0x0000005f14477211 */ /* 0x080fe200020f0cff */
[----:B------:R-:W-:Y:S01]  /*0bb0*/  IMAD.WIDE.U32 R48, R240, 0x2, R48 ;  /* 0x00000002f0307825 */ /* 0x000fe200078e0030 */
[-C--:B------:R-:W-:Y:S01]  /*0bc0*/  LEA.HI.X R65, R8, R95.reuse, RZ, 0x1, P6 ;  /* 0x0000005f08417211 */ /* 0x080fe200030f0cff */
[----:B------:R-:W5:Y:S01]  /*0bd0*/  LDG.E.U16 R35, desc[UR16][R52.64] ;  /* 0x0000001034237981 */ /* 0x000f62000c1e1500 */
[-C--:B------:R-:W-:Y:S01]  /*0be0*/  LEA.HI.X R73, R24, R95.reuse, RZ, 0x1, P5 ;  /* 0x0000005f18497211 */ /* 0x080fe200028f0cff */
[----:B0-----:R-:W0:Y:S01]  /*0bf0*/  LDC.64 R28, c[0x0][0x388] ;  /* 0x0000e200ff1c7b82 */ /* 0x001e220000000a00 */
[-C--:B------:R-:W-:Y:S01]  /*0c00*/  LEA.HI.X R15, R80, R95.reuse, RZ, 0x1, P3 ;  /* 0x0000005f500f7211 */ /* 0x080fe200018f0cff */
[----:B------:R2:W5:Y:S01]  /*0c10*/  LDG.E.U16 R24, desc[UR16][R38.64] ;  /* 0x0000001026187981 */ /* 0x000562000c1e1500 */
[----:B------:R-:W-:Y:S01]  /*0c20*/  LEA.HI.X R5, R88, R95, RZ, 0x1, P2 ;  /* 0x0000005f58057211 */ /* 0x000fe200010f0cff */
[C---:B------:R-:W-:Y:S01]  /*0c30*/  IMAD.WIDE.U32 R42, R240.reuse, 0x2, R42 ;  /* 0x00000002f02a7825 */ /* 0x040fe200078e002a */
[-C--:B------:R-:W-:Y:S01]  /*0c40*/  LEA R6, P3, R7, R94.reuse, 0x6 ;  /* 0x0000005e07067211 */ /* 0x080fe200078630ff */
[----:B------:R-:W5:Y:S01]  /*0c50*/  LDG.E.U16 R33, desc[UR16][R48.64] ;  /* 0x0000001030217981 */ /* 0x000f62000c1e1500 */
[-C--:B------:R-:W-:Y:S01]  /*0c60*/  LEA R16, P4, R243, R94.reuse, 0x6 ;  /* 0x0000005ef3107211 */ /* 0x080fe200078830ff */
[----:B------:R-:W-:Y:S01]  /*0c70*/  IMAD.WIDE.U32 R44, R240, 0x2, R44 ;  /* 0x00000002f02c7825 */ /* 0x000fe200078e002c */
[----:B------:R-:W-:-:S02]  /*0c80*/  LEA R18, P5, R241, R94, 0x6 ;  /* 0x0000005ef1127211 */ /* 0x000fc400078a30ff */
[-C--:B------:R-:W-:Y:S01]  /*0c90*/  LEA R74, P6, R249, R94.reuse, 0x6 ;  /* 0x0000005ef94a7211 */ /* 0x080fe200078c30ff */
[----:B--2---:R-:W-:Y:S01]  /*0ca0*/  IMAD.WIDE.U32 R38, R240, 0x2, R62 ;  /* 0x00000002f0267825 */ /* 0x004fe200078e003e */
[-C--:B------:R-:W-:Y:S01]  /*0cb0*/  LEA.HI.X R7, R90, R95.reuse, RZ, 0x1, P3 ;  /* 0x0000005f5a077211 */ /* 0x080fe200018f0cff */
[----:B------:R-:W5:Y:S01]  /*0cc0*/  LDG.E.U16 R31, desc[UR16][R44.64] ;  /* 0x000000102c1f7981 */ /* 0x000f62000c1e1500 */
[-C--:B------:R-:W-:Y:S01]  /*0cd0*/  LEA.HI.X R17, R82, R95.reuse, RZ, 0x1, P4 ;  /* 0x0000005f52117211 */ /* 0x080fe200020f0cff */
[----:B------:R-:W-:Y:S01]  /*0ce0*/  IMAD.WIDE.U32 R46, R240, 0x2, R70 ;  /* 0x00000002f02e7825 */ /* 0x000fe200078e0046 */
[-C--:B------:R-:W-:Y:S01]  /*0cf0*/  LEA.HI.X R19, R84, R95.reuse, RZ, 0x1, P5 ;  /* 0x0000005f54137211 */ /* 0x080fe200028f0cff */
[----:B------:R0:W5:Y:S01]  /*0d00*/  LDG.E.U16 R52, desc[UR16][R38.64] ;  /* 0x0000001026347981 */ /* 0x000162000c1e1500 */
[----:B------:R-:W-:Y:S01]  /*0d10*/  LEA.HI.X R75, R30, R95, RZ, 0x1, P6 ;  /* 0x0000005f1e4b7211 */ /* 0x000fe200030f0cff */
[----:B------:R-:W-:Y:S01]  /*0d20*/  IMAD.WIDE.U32 R40, R240, 0x2, R64 ;  /* 0x00000002f0287825 */ /* 0x000fe200078e0040 */
[-C--:B------:R-:W-:Y:S01]  /*0d30*/  LEA R8, P4, R9, R94.reuse, 0x6 ;  /* 0x0000005e09087211 */ /* 0x080fe200078830ff */
[----:B------:R2:W5:Y:S01]  /*0d40*/  LDG.E.U16 R30, desc[UR16][R42.64] ;  /* 0x000000102a1e7981 */ /* 0x000562000c1e1500 */
[----:B------:R-:W-:Y:S01]  /*0d50*/  LEA R20, P6, R238, R94, 0x6 ;  /* 0x0000005eee147211 */ /* 0x000fe200078c30ff */
[----:B------:R-:W-:-:S02]  /*0d60*/  IMAD.WIDE.U32 R4, R240, 0x2, R4 ;  /* 0x00000002f0047825 */ /* 0x000fc400078e0004 */
[----:B------:R-:W5:Y:S02]  /*0d70*/  LDG.E.U16 R46, desc[UR16][R46.64] ;  /* 0x000000102e2e7981 */ /* 0x000f64000c1e1500 */
[----:B------:R-:W-:Y:S01]  /*0d80*/  IMAD.WIDE.U32 R14, R240, 0x2, R14 ;  /* 0x00000002f00e7825 */ /* 0x000fe200078e000e */
[C---:B0-----:R-:W-:Y:S01]  /*0d90*/  LEA R38, P0, R196.reuse, R28, 0x4 ;  /* 0x0000001cc4267211 */ /* 0x041fe200078020ff */
[----:B------:R-:W5:Y:S02]  /*0da0*/  LDG.E.U16 R40, desc[UR16][R40.64] ;  /* 0x0000001028287981 */ /* 0x000f64000c1e1500 */
[----:B------:R-:W-:Y:S02]  /*0db0*/  IMAD.SHL.U32 R80, R196, 0x8, RZ ;  /* 0x00000008c4507824 */ /* 0x000fe400078e00ff */
[C---:B------:R-:W-:Y:S01]  /*0dc0*/  IMAD.WIDE.U32 R48, R240.reuse, 0x2, R72 ;  /* 0x00000002f0307825 */ /* 0x040fe200078e0048 */
[----:B------:R-:W5:Y:S03]  /*0dd0*/  LDG.E.U16 R47, desc[UR16][R4.64] ;  /* 0x00000010042f7981 */ /* 0x000f66000c1e1500 */
[----:B--2---:R-:W-:Y:S01]  /*0de0*/  IMAD.WIDE.U32 R42, R240, 0x2, R66 ;  /* 0x00000002f02a7825 */ /* 0x004fe200078e0042 */
[----:B------:R-:W-:Y:S01]  /*0df0*/  LEA.HI.X R39, R80, R29, RZ, 0x1, P0 ;  /* 0x0000001d50277211 */ /* 0x000fe200000f0cff */
[----:B------:R0:W5:Y:S02]  /*0e00*/  LDG.E.U16 R41, desc[UR16][R14.64] ;  /* 0x000000100e297981 */ /* 0x000164000c1e1500 */
[----:B------:R-:W-:-:S02]  /*0e10*/  IMAD.WIDE.U32 R44, R240, 0x2, R68 ;  /* 0x00000002f02c7825 */ /* 0x000fc400078e0044 */
[----:B------:R-:W5:Y:S02]  /*0e20*/  LDG.E.U16 R48, desc[UR16][R48.64] ;  /* 0x0000001030307981 */ /* 0x000f64000c1e1500 */
[----:B------:R-:W-:Y:S02]  /*0e30*/  IMAD.SHL.U32 R92, R9, 0x20, RZ ;  /* 0x00000020095c7824 */ /* 0x000fe400078e00ff */
[C---:B------:R-:W-:Y:S01]  /*0e40*/  IMAD.WIDE.U32 R6, R240.reuse, 0x2, R6 ;  /* 0x00000002f0067825 */ /* 0x040fe200078e0006 */
[----:B------:R-:W5:Y:S01]  /*0e50*/  LDG.E.U16 R42, desc[UR16][R42.64] ;  /* 0x000000102a2a7981 */ /* 0x000f62000c1e1500 */
[----:B0-----:R-:W-:Y:S02]  /*0e60*/  LEA R14, P0, R79, R28, 0x9 ;  /* 0x0000001c4f0e7211 */ /* 0x001fe400078048ff */
[----:B------:R-:W-:Y:S01]  /*0e70*/  IMAD.WIDE.U32 R16, R240, 0x2, R16 ;  /* 0x00000002f0107825 */ /* 0x000fe200078e0010 */
[----:B------:R-:W-:Y:S01]  /*0e80*/  LEA.HI.X R9, R92, R95, RZ, 0x1, P4 ;  /* 0x0000005f5c097211 */ /* 0x000fe200020f0cff */
[----:B------:R-:W5:Y:S02]  /*0e90*/  LDG.E.U16 R44, desc[UR16][R44.64] ;  /* 0x000000102c2c7981 */ /* 0x000f64000c1e1500 */
[----:B------:R-:W-:-:S02]  /*0ea0*/  IMAD.WIDE.U32 R18, R240, 0x2, R18 ;  /* 0x00000002f0127825 */ /* 0x000fc400078e0012 */
[----:B------:R0:W5:Y:S02]  /*0eb0*/  LDG.E.U16 R49, desc[UR16][R6.64] ;  /* 0x0000001006317981 */ /* 0x000164000c1e1500 */
[----:B------:R-:W-:Y:S02]  /*0ec0*/  IMAD.SHL.U32 R5, R79, 0x100, RZ ;  /* 0x000001004f057824 */ /* 0x000fe400078e00ff */
[----:B------:R-:W-:Y:S01]  /*0ed0*/  IMAD.WIDE.U32 R50, R240, 0x2, R50 ;  /* 0x00000002f0327825 */ /* 0x000fe200078e0032 */
[----:B------:R2:W5:Y:S02]  /*0ee0*/  LDG.E.U16 R43, desc[UR16][R16.64] ;  /* 0x00000010102b7981 */ /* 0x000564000c1e1500 */
[----:B------:R-:W-:Y:S01]  /*0ef0*/  LEA.HI.X R15, R5, R29, RZ, 0x1, P0 ;  /* 0x0000001d050f7211 */ /* 0x000fe200000f0cff */
[----:B------:R-:W-:Y:S01]  /*0f00*/  IMAD.SHL.U32 R4, R81, 0x100, RZ ;  /* 0x0000010051047824 */ /* 0x000fe200078e00ff */
[----:B------:R3:W5:Y:S01]  /*0f10*/  LDG.E.U16 R45, desc[UR16][R18.64] ;  /* 0x00000010122d7981 */ /* 0x000762000c1e1500 */
[----:B0-----:R-:W-:-:S02]  /*0f20*/  IMAD.SHL.U32 R6, R83, 0x100, RZ ;  /* 0x0000010053067824 */ /* 0x001fc400078e00ff */
[----:B------:R-:W-:Y:S01]  /*0f30*/  IMAD.SHL.U32 R86, R238, 0x20, RZ ;  /* 0x00000020ee567824 */ /* 0x000fe200078e00ff */
[----:B------:R0:W5:Y:S01]  /*0f40*/  LDG.E.U16 R34, desc[UR16][R50.64] ;  /* 0x0000001032227981 */ /* 0x000162000c1e1500 */
[-C--:B--2---:R-:W-:Y:S01]  /*0f50*/  LEA R16, P2, R81, R28.reuse, 0x9 ;  /* 0x0000001c51107211 */ /* 0x084fe200078448ff */
[----:B------:R-:W-:Y:S02]  /*0f60*/  IMAD.WIDE.U32 R8, R240, 0x2, R8 ;  /* 0x00000002f0087825 */ /* 0x000fe400078e0008 */
[----:B------:R-:W-:Y:S01]  /*0f70*/  STL [R1+0x70], R5 ;  /* 0x0000700501007387 */ /* 0x000fe20000100800 */
[----:B------:R-:W-:Y:S02]  /*0f80*/  LEA.HI.X R21, R86, R95, RZ, 0x1, P6 ;  /* 0x0000005f56157211 */ /* 0x000fe400030f0cff */
[----:B---3--:R-:W-:Y:S01]  /*0f90*/  LEA R18, P0, R83, R28, 0x9 ;  /* 0x0000001c53127211 */ /* 0x008fe200078048ff */
[----:B0-----:R-:W-:Y:S01]  /*0fa0*/  IMAD.WIDE.U32 R50, R240, 0x2, R74 ;  /* 0x00000002f0327825 */ /* 0x001fe200078e004a */
[----:B------:R0:W-:Y:S01]  /*0fb0*/  STL [R1+0x88], R4 ;  /* 0x0000880401007387 */ /* 0x0001e20000100800 */
[----:B------:R-:W-:-:S02]  /*0fc0*/  LEA.HI.X R17, R4, R29, RZ, 0x1, P2 ;  /* 0x0000001d04117211 */ /* 0x000fc400010f0cff */
[----:B------:R-:W-:Y:S01]  /*0fd0*/  IMAD.WIDE.U32 R36, R240, 0x2, R54 ;  /* 0x00000002f0247825 */ /* 0x000fe200078e0036 */
[----:B------:R-:W-:Y:S01]  /*0fe0*/  LEA.HI.X R19, R6, R29, RZ, 0x1, P0 ;  /* 0x0000001d06137211 */ /* 0x000fe200000f0cff */
[----:B------:R-:W5:Y:S02]  /*0ff0*/  LDG.E.U16 R50, desc[UR16][R50.64] ;  /* 0x0000001032327981 */ /* 0x000f64000c1e1500 */
[C---:B------:R-:W-:Y:S02]  /*1000*/  IMAD.WIDE.U32 R12, R240.reuse, 0x2, R12 ;  /* 0x00000002f00c7825 */ /* 0x040fe400078e000c */
[----:B------:R2:W-:Y:S02]  /*1010*/  STL [R1+0x84], R6 ;  /* 0x0000840601007387 */ /* 0x0005e40000100800 */
[C---:B0-----:R-:W-:Y:S02]  /*1020*/  IMAD.WIDE.U32 R4, R240.reuse, 0x2, R14 ;  /* 0x00000002f0047825 */ /* 0x041fe400078e000e */
[----:B------:R-:W5:Y:S02]  /*1030*/  LDG.E.U16 R36, desc[UR16][R36.64] ;  /* 0x0000001024247981 */ /* 0x000f64000c1e1500 */
[----:B------:R-:W-:-:S02]  /*1040*/  IMAD.WIDE.U32 R54, R240, 0x2, R56 ;  /* 0x00000002f0367825 */ /* 0x000fc400078e0038 */
[----:B------:R0:W5:Y:S02]  /*1050*/  LDG.E.U16 R51, desc[UR16][R8.64] ;  /* 0x0000001008337981 */ /* 0x000164000c1e1500 */
[C---:B------:R-:W-:Y:S02]  /*1060*/  IMAD.WIDE.U32 R56, R240.reuse, 0x2, R58 ;  /* 0x00000002f0387825 */ /* 0x040fe400078e003a */
[----:B------:R-:W5:Y:S02]  /*1070*/  LDG.E.U16 R62, desc[UR16][R4.64+0x80] ;  /* 0x00008010043e7981 */ /* 0x000f64000c1e1500 */
[C---:B--2---:R-:W-:Y:S02]  /*1080*/  IMAD.WIDE.U32 R6, R240.reuse, 0x2, R16 ;  /* 0x00000002f0067825 */ /* 0x044fe400078e0010 */
[----:B------:R-:W5:Y:S02]  /*1090*/  LDG.E.U16 R16, desc[UR16][R4.64] ;  /* 0x0000001004107981 */ /* 0x000f64000c1e1500 */
[----:B0-----:R-:W-:-:S02]  /*10a0*/  IMAD.WIDE.U32 R8, R240, 0x2, R18 ;  /* 0x00000002f0087825 */ /* 0x001fc400078e0012 */
[----:B------:R-:W5:Y:S02]  /*10b0*/  LDG.E.U16 R17, desc[UR16][R4.64+0x40] ;  /* 0x0000401004117981 */ /* 0x000f64000c1e1500 */
[C---:B------:R-:W-:Y:S02]  /*10c0*/  IMAD.WIDE.U32 R58, R240.reuse, 0x2, R76 ;  /* 0x00000002f03a7825 */ /* 0x040fe400078e004c */
[----:B------:R-:W5:Y:S02]  /*10d0*/  LDG.E.U16 R63, desc[UR16][R4.64+0xc0] ;  /* 0x0000c010043f7981 */ /* 0x000f64000c1e1500 */
[----:B------:R-:W-:Y:S02]  /*10e0*/  IMAD.WIDE.U32 R20, R240, 0x2, R20 ;  /* 0x00000002f0147825 */ /* 0x000fe400078e0014 */
[----:B------:R-:W5:Y:S02]  /*10f0*/  LDG.E.U16 R64, desc[UR16][R4.64+0x100] ;  /* 0x0001001004407981 */ /* 0x000f64000c1e1500 */
[----:B------:R-:W-:-:S02]  /*1100*/  IMAD.SHL.U32 R14, R27, 0x100, RZ ;  /* 0x000001001b0e7824 */ /* 0x000fc400078e00ff */
[----:B------:R-:W5:Y:S04]  /*1110*/  LDG.E.U16 R65, desc[UR16][R4.64+0x140] ;  /* 0x0001401004417981 */ /* 0x000f68000c1e1500 */
[----:B------:R-:W5:Y:S04]  /*1120*/  LDG.E.U16 R66, desc[UR16][R4.64+0x180] ;  /* 0x0001801004427981 */ /* 0x000f68000c1e1500 */
[----:B------:R0:W5:Y:S04]  /*1130*/  LDG.E.U16 R67, desc[UR16][R4.64+0x1c0] ;  /* 0x0001c01004437981 */ /* 0x000168000c1e1500 */
[----:B------:R2:W5:Y:S01]  /*1140*/  LDG.E.U16 R37, desc[UR16][R12.64] ;  /* 0x000000100c257981 */ /* 0x000562000c1e1500 */
[----:B------:R-:W-:-:S03]  /*1150*/  IMAD.SHL.U32 R82, R25, 0x100, RZ ;  /* 0x0000010019527824 */ /* 0x000fc600078e00ff */
[----:B------:R-:W5:Y:S01]  /*1160*/  LDG.E.U16 R74, desc[UR16][R8.64+0x40] ;  /* 0x00004010084a7981 */ /* 0x000f62000c1e1500 */
[----:B0-----:R-:W-:-:S03]  /*1170*/  LEA R4, P0, R27, R28, 0x9 ;  /* 0x0000001c1b047211 */ /* 0x001fc600078048ff */
[----:B------:R-:W5:Y:S01]  /*1180*/  LDG.E.U16 R27, desc[UR16][R8.64] ;  /* 0x00000010081b7981 */ /* 0x000f62000c1e1500 */
[----:B--2---:R-:W-:Y:S01]  /*1190*/  IMAD.WIDE.U32 R12, R240, 0x2, R38 ;  /* 0x00000002f00c7825 */ /* 0x004fe200078e0026 */
[----:B------:R-:W-:Y:S02]  /*11a0*/  LEA.HI.X R5, R14, R29, RZ, 0x1, P0 ;  /* 0x0000001d0e057211 */ /* 0x000fe400000f0cff */
[----:B------:R-:W5:Y:S04]  /*11b0*/  LDG.E.U16 R75, desc[UR16][R8.64+0x80] ;  /* 0x00008010084b7981 */ /* 0x000f68000c1e1500 */
[----:B------:R-:W5:Y:S04]  /*11c0*/  LDG.E.U16 R76, desc[UR16][R8.64+0xc0] ;  /* 0x0000c010084c7981 */ /* 0x000f68000c1e1500 */
[----:B------:R-:W5:Y:S04]  /*11d0*/  LDG.E.U16 R77, desc[UR16][R8.64+0x100] ;  /* 0x00010010084d7981 */ /* 0x000f68000c1e1500 */
[----:B------:R-:W5:Y:S04]  /*11e0*/  LDG.E.U16 R79, desc[UR16][R8.64+0x140] ;  /* 0x00014010084f7981 */ /* 0x000f68000c1e1500 */
[----:B------:R-:W5:Y:S04]  /*11f0*/  LDG.E.U16 R80, desc[UR16][R8.64+0x180] ;  /* 0x0001801008507981 */ /* 0x000f68000c1e1500 */
[----:B------:R0:W5:Y:S04]  /*1200*/  LDG.E.U16 R81, desc[UR16][R8.64+0x1c0] ;  /* 0x0001c01008517981 */ /* 0x000168000c1e1500 */
[----:B------:R2:W-:Y:S01]  /*1210*/  STL [R1+0x80], R14 ;  /* 0x0000800e01007387 */ /* 0x0005e20000100800 */
[----:B------:R-:W-:-:S03]  /*1220*/  IMAD.SHL.U32 R85, R11, 0x100, RZ ;  /* 0x000001000b557824 */ /* 0x000fc600078e00ff */
[----:B------:R-:W5:Y:S01]  /*1230*/  LDG.E.U16 R54, desc[UR16][R54.64] ;  /* 0x0000001036367981 */ /* 0x000f62000c1e1500 */
[----:B0-----:R-:W-:-:S03]  /*1240*/  IMAD.SHL.U32 R8, R23, 0x100, RZ ;  /* 0x0000010017087824 */ /* 0x001fc600078e00ff */
[----:B------:R-:W5:Y:S01]  /*1250*/  LDG.E.U16 R56, desc[UR16][R56.64] ;  /* 0x0000001038387981 */ /* 0x000f62000c1e1500 */
[----:B--2---:R-:W-:-:S03]  /*1260*/  LEA R14, P0, R23, R28, 0x9 ;  /* 0x0000001c170e7211 */ /* 0x004fc600078048ff */
[----:B------:R-:W5:Y:S04]  /*1270*/  LDG.E.U16 R58, desc[UR16][R58.64] ;  /* 0x000000103a3a7981 */ /* 0x000f68000c1e1500 */
[----:B------:R-:W5:Y:S01]  /*1280*/  LDG.E.U16 R20, desc[UR16][R20.64] ;  /* 0x0000001014147981 */ /* 0x000f62000c1e1500 */
[----:B------:R-:W-:-:S03]  /*1290*/  LEA.HI.X R15, R8, R29, RZ, 0x1, P0 ;  /* 0x0000001d080f7211 */ /* 0x000fc600000f0cff */
[----:B------:R-:W5:Y:S04]  /*12a0*/  LDG.E.U16 R38, desc[UR16][R12.64+0x40] ;  /* 0x000040100c267981 */ /* 0x000f68000c1e1500 */
[----:B------:R-:W5:Y:S04]  /*12b0*/  LDG.E.U16 R39, desc[UR16][R12.64+0x80] ;  /* 0x000080100c277981 */ /* 0x000f68000c1e1500 */
[----:B------:R-:W5:Y:S04]  /*12c0*/  LDG.E.U16 R21, desc[UR16][R12.64] ;  /* 0x000000100c157981 */ /* 0x000f68000c1e1500 */
[----:B------:R-:W5:Y:S04]  /*12d0*/  LDG.E.U16 R53, desc[UR16][R12.64+0xc0] ;  /* 0x0000c0100c357981 */ /* 0x000f68000c1e1500 */
[----:B------:R-:W5:Y:S04]  /*12e0*/  LDG.E.U16 R55, desc[UR16][R12.64+0x100] ;  /* 0x000100100c377981 */ /* 0x000f68000c1e1500 */
[----:B------:R-:W5:Y:S04]  /*12f0*/  LDG.E.U16 R57, desc[UR16][R12.64+0x140] ;  /* 0x000140100c397981 */ /* 0x000f68000c1e1500 */
[----:B------:R-:W5:Y:S04]  /*1300*/  LDG.E.U16 R59, desc[UR16][R12.64+0x180] ;  /* 0x000180100c3b7981 */ /* 0x000f68000c1e1500 */
[----:B------:R0:W5:Y:S04]  /*1310*/  LDG.E.U16 R61, desc[UR16][R12.64+0x1c0] ;  /* 0x0001c0100c3d7981 */ /* 0x000168000c1e1500 */
[----:B------:R-:W5:Y:S04]  /*1320*/  LDG.E.U16 R18, desc[UR16][R6.64] ;  /* 0x0000001006127981 */ /* 0x000f68000c1e1500 */
[----:B------:R-:W5:Y:S01]  /*1330*/  LDG.E.U16 R19, desc[UR16][R6.64+0x40] ;  /* 0x0000401006137981 */ /* 0x000f62000c1e1500 */
[----:B0-----:R-:W-:-:S02]  /*1340*/  LEA R12, P2, R25, R28, 0x9 ;  /* 0x0000001c190c7211 */ /* 0x001fc400078448ff */
[----:B------:R-:W-:Y:S01]  /*1350*/  LEA R28, P3, R11, R28, 0x9 ;  /* 0x0000001c0b1c7211 */ /* 0x000fe200078648ff */
[----:B------:R-:W5:Y:S01]  /*1360*/  LDG.E.U16 R68, desc[UR16][R6.64+0x80] ;  /* 0x0000801006447981 */ /* 0x000f62000c1e1500 */
[----:B------:R-:W-:-:S03]  /*1370*/  LEA.HI.X R13, R82, R29, RZ, 0x1, P2 ;  /* 0x0000001d520d7211 */ /* 0x000fc600010f0cff */
[----:B------:R-:W5:Y:S01]  /*1380*/  LDG.E.U16 R69, desc[UR16][R6.64+0xc0] ;  /* 0x0000c01006457981 */ /* 0x000f62000c1e1500 */
[----:B------:R-:W-:-:S03]  /*1390*/  LEA.HI.X R29, R85, R29, RZ, 0x1, P3 ;  /* 0x0000001d551d7211 */ /* 0x000fc600018f0cff */
[----:B------:R-:W5:Y:S04]  /*13a0*/  LDG.E.U16 R70, desc[UR16][R6.64+0x100] ;  /* 0x0001001006467981 */ /* 0x000f68000c1e1500 */
[----:B------:R-:W5:Y:S04]  /*13b0*/  LDG.E.U16 R71, desc[UR16][R6.64+0x140] ;  /* 0x0001401006477981 */ /* 0x000f68000c1e1500 */
[----:B------:R-:W5:Y:S04]  /*13c0*/  LDG.E.U16 R72, desc[UR16][R6.64+0x180] ;  /* 0x0001801006487981 */ /* 0x000f68000c1e1500 */
[----:B------:R0:W5:Y:S01]  /*13d0*/  LDG.E.U16 R73, desc[UR16][R6.64+0x1c0] ;  /* 0x0001c01006497981 */ /* 0x000162000c1e1500 */
[----:B------:R-:W-:-:S03]  /*13e0*/  SHF.R.S32.HI R103, RZ, 0x6, R197 ;  /* 0x00000006ff677819 */ /* 0x000fc600000114c5 */
[----:B------:R-:W-:Y:S01]  /*13f0*/  STL [R1+0x7c], R82 ;  /* 0x00007c5201007387 */ /* 0x000fe20000100800 */
[----:B0-----:R-:W-:-:S03]  /*1400*/  IMAD.WIDE.U32 R6, R240, 0x2, R4 ;  /* 0x00000002f0067825 */ /* 0x001fc600078e0004 */
[----:B------:R0:W-:Y:S01]  /*1410*/  STL [R1+0x78], R8 ;  /* 0x0000780801007387 */ /* 0x0001e20000100800 */
[----:B------:R-:W-:-:S03]  /*1420*/  IMAD.WIDE.U32 R4, R240, 0x2, R14 ;  /* 0x00000002f0047825 */ /* 0x000fc600078e000e */
[----:B------:R-:W5:Y:S04]  /*1430*/  LDG.E.U16 R11, desc[UR16][R6.64] ;  /* 0x00000010060b7981 */ /* 0x000f68000c1e1500 */
[----:B------:R-:W5:Y:S01]  /*1440*/  LDG.E.U16 R23, desc[UR16][R6.64+0xc0] ;  /* 0x0000c01006177981 */ /* 0x000f62000c1e1500 */
[----:B0-----:R-:W-:-:S03]  /*1450*/  IMAD.WIDE.U32 R8, R240, 0x2, R12 ;  /* 0x00000002f0087825 */ /* 0x001fc600078e000c */
[----:B------:R-:W5:Y:S04]  /*1460*/  LDG.E.U16 R12, desc[UR16][R6.64+0x40] ;  /* 0x00004010060c7981 */ /* 0x000f68000c1e1500 */
[----:B------:R-:W5:Y:S04]  /*1470*/  LDG.E.U16 R13, desc[UR16][R6.64+0x80] ;  /* 0x00008010060d7981 */ /* 0x000f68000c1e1500 */
[----:B------:R-:W5:Y:S04]  /*1480*/  LDG.E.U16 R25, desc[UR16][R6.64+0x100] ;  /* 0x0001001006197981 */ /* 0x000f68000c1e1500 */
[----:B------:R-:W5:Y:S04]  /*1490*/  LDG.E.U16 R82, desc[UR16][R6.64+0x140] ;  /* 0x0001401006527981 */ /* 0x000f68000c1e1500 */
[----:B------:R-:W5:Y:S04]  /*14a0*/  LDG.E.U16 R83, desc[UR16][R6.64+0x180] ;  /* 0x0001801006537981 */ /* 0x000f68000c1e1500 */
[----:B------:R0:W5:Y:S01]  /*14b0*/  LDG.E.U16 R84, desc[UR16][R6.64+0x1c0] ;  /* 0x0001c01006547981 */ /* 0x000162000c1e1500 */
[----:B------:R-:W-:-:S03]  /*14c0*/  SHF.R.U32.HI R104, RZ, 0x5, R197 ;  /* 0x00000005ff687819 */ /* 0x000fc600000116c5 */
        /* <DEDUP_REMOVED lines=9> */
[----:B------:R-:W-:-:S03]  /*1560*/  R2UR UR9, R104 ;  /* 0x00000000680972ca */ /* 0x000fc600000e0000 */
[----:B------:R2:W-:Y:S01]  /*1570*/  STL [R1+0x74], R85 ;  /* 0x0000745501007387 */ /* 0x0005e20000100800 */
[----:B-1----:R-:W-:-:S03]  /*1580*/  R2UR UR15, R78 ;  /* 0x000000004e0f72ca */ /* 0x002fc600000e0000 */
[----:B------:R1:W5:Y:S01]  /*1590*/  LDG.E.U16 R14, desc[UR16][R8.64] ;  /* 0x00000010080e7981 */ /* 0x000362000c1e1500 */
[----:B0-----:R-:W-:Y:S01]  /*15a0*/  SGXT R5, R103, 0x1 ;  /* 0x000000016705781a */ /* 0x001fe20000000200 */
[----:B------:R-:W-:Y:S02]  /*15b0*/  IMAD.SHL.U32 R4, R197, 0x2, RZ ;  /* 0x00000002c5047824 */ /* 0x000fe400078e00ff */
[----:B------:R1:W5:Y:S01]  /*15c0*/  LDG.E.U16 R15, desc[UR16][R8.64+0x40] ;  /* 0x00004010080f7981 */ /* 0x000362000c1e1500 */
[----:B------:R-:W-:-:S03]  /*15d0*/  LOP3.LUT R5, R5, 0x90, RZ, 0xc0, !PT ;  /* 0x0000009005057812 */ /* 0x000fc600078ec0ff */
[----:B--2---:R1:W5:Y:S04]  /*15e0*/  LDG.E.U16 R85, desc[UR16][R8.64+0x80] ;  /* 0x0000801008557981 */ /* 0x004368000c1e1500 */
[----:B------:R1:W5:Y:S04]  /*15f0*/  LDG.E.U16 R86, desc[UR16][R8.64+0xc0] ;  /* 0x0000c01008567981 */ /* 0x000368000c1e1500 */
[----:B------:R1:W5:Y:S04]  /*1600*/  LDG.E.U16 R87, desc[UR16][R8.64+0x100] ;  /* 0x0001001008577981 */ /* 0x000368000c1e1500 */
[----:B------:R1:W5:Y:S04]  /*1610*/  LDG.E.U16 R88, desc[UR16][R8.64+0x140] ;  /* 0x0001401008587981 */ /* 0x000368000c1e1500 */
[----:B------:R1:W5:Y:S04]  /*1620*/  LDG.E.U16 R89, desc[UR16][R8.64+0x180] ;  /* 0x0001801008597981 */ /* 0x000368000c1e1500 */
[----:B------:R1:W5:Y:S01]  /*1630*/  LDG.E.U16 R90, desc[UR16][R8.64+0x1c0] ;  /* 0x0001c010085a7981 */ /* 0x000362000c1e1500 */
[----:B------:R-:W-:-:S03]  /*1640*/  LOP3.LUT R5, R5, 0x7e, R4, 0x78, !PT ;  /* 0x0000007e05057812 */ /* 0x000fc600078e7804 */
[----:B------:R1:W5:Y:S04]  /*1650*/  LDG.E.U16 R97, desc[UR16][R6.64] ;  /* 0x0000001006617981 */ /* 0x000368000c1e1500 */
[----:B------:R1:W5:Y:S04]  /*1660*/  LDG.E.U16 R98, desc[UR16][R6.64+0xc0] ;  /* 0x0000c01006627981 */ /* 0x000368000c1e1500 */
[----:B------:R1:W5:Y:S04]  /*1670*/  LDG.E.U16 R8, desc[UR16][R6.64+0x40] ;  /* 0x0000401006087981 */ /* 0x000368000c1e1500 */
[----:B------:R1:W5:Y:S04]  /*1680*/  LDG.E.U16 R9, desc[UR16][R6.64+0x80] ;  /* 0x0000801006097981 */ /* 0x000368000c1e1500 */
[----:B------:R1:W5:Y:S04]  /*1690*/  LDG.E.U16 R99, desc[UR16][R6.64+0x100] ;  /* 0x0001001006637981 */ /* 0x000368000c1e1500 */
[----:B------:R1:W5:Y:S04]  /*16a0*/  LDG.E.U16 R100, desc[UR16][R6.64+0x140] ;  /* 0x0001401006647981 */ /* 0x000368000c1e1500 */
[----:B------:R1:W5:Y:S04]  /*16b0*/  LDG.E.U16 R101, desc[UR16][R6.64+0x180] ;  /* 0x0001801006657981 */ /* 0x000368000c1e1500 */
[----:B------:R1:W5:Y:S01]  /*16c0*/  LDG.E.U16 R102, desc[UR16][R6.64+0x1c0] ;  /* 0x0001c01006667981 */ /* 0x000362000c1e1500 */
[----:B------:R-:W-:Y:S05]  /*16d0*/  @P1 BRA `(.L_x_5) ;  /* 0x0000000000181947 */ /* 0x000fea0003800000 */
[----:B------:R-:W-:Y:S01]  /*16e0*/  ELECT P0, URZ, PT ;  /* 0x0000000000ff782f */ /* 0x000fe20003800000 */
[----:B------:R-:W-:Y:S01]  /*16f0*/  IMAD.MOV.U32 R4, RZ, RZ, 0x1 ;  /* 0x00000001ff047424 */ /* 0x000fe200078e00ff */
[----:B------:R-:W-:Y:S01]  /*1700*/  UMOV UR4, 0x40 ;  /* 0x0000004000047882 */ /* 0x000fe20000000000 */
[----:B------:R-:W-:Y:S01]  /*1710*/  UVIRTCOUNT.DEALLOC.SMPOOL 0x80 ;  /* 0x000000800000784c */ /* 0x000fe20000000000 */
[----:B------:R-:W-:-:S09]  /*1720*/  ULEA UR4, UR8, UR4, 0x18 ;  /* 0x0000000408047291 */ /* 0x000fd2000f8ec0ff */
[----:B------:R0:W-:Y:S03]  /*1730*/  @P0 STS.U8 [UR4], R4 ;  /* 0x00000004ff000988 */ /* 0x0001e60008000004 */
.L_x_5:
[----:B------:R-:W-:Y:S01]  /*1740*/  LOP3.LUT P2, RZ, R197, 0x7f, RZ, 0xc0, !PT ;  /* 0x0000007fc5ff7812 */ /* 0x000fe2000784c0ff */
[----:B0-----:R-:W-:Y:S01]  /*1750*/  IMAD R4, R196, 0x2, R240 ;  /* 0x00000002c4047824 */ /* 0x001fe200078e02f0 */
[----:B------:R-:W-:Y:S01]  /*1760*/  UMOV UR4, 0x1 ;  /* 0x0000000100047882 */ /* 0x000fe20000000000 */
[----:B-----5:R0:W-:Y:S01]  /*1770*/  STS.U16 [R5+UR14+0x4200], R2 ;  /* 0x0042000205007988 */ /* 0x0201e2000800040e */
[----:B-1----:R-:W-:-:S03]  /*1780*/  LOP3.LUT R7, R5, 0x20, RZ, 0x3c, !PT ;  /* 0x0000002005077812 */ /* 0x002fc600078e3cff */
[----:B------:R-:W-:Y:S04]  /*1790*/  STS.U16 [R5+UR14+0x4400], R10 ;  /* 0x0044000a05007988 */ /* 0x000fe8000800040e */
[----:B------:R-:W-:Y:S02]  /*17a0*/  STS.U16 [R5+UR14+0x4600], R22 ;  /* 0x0046001605007988 */ /* 0x000fe4000800040e */
[----:B------:R-:W-:Y:S01]  /*17b0*/  VOTEU.ALL UP0, P2 ;  /* 0x0000000000ff7886 */ /* 0x000fe20001000000 */
[----:B0-----:R-:W-:Y:S01]  /*17c0*/  SHF.R.U32.HI R2, RZ, 0x1, R196 ;  /* 0x00000001ff027819 */ /* 0x001fe200000116c4 */
[----:B------:R-:W-:Y:S01]  /*17d0*/  STS.U16 [R5+UR14+0x4800], R24 ;  /* 0x0048001805007988 */ /* 0x000fe2000800040e */
[----:B------:R-:W-:Y:S02]  /*17e0*/  VOTEU.ALL UP1, P2 ;  /* 0x0000000000ff7886 */ /* 0x000fe40001020000 */
[----:B------:R-:W-:-:S04]  /*17f0*/  @!UP0 UIADD3 UR4, UPT, UPT, -UR4, 0x100000, URZ ;  /* 0x0010000004048890 */ /* 0x000fc8000fffe1ff */
[----:B------:R-:W-:Y:S02]  /*1800*/  @!UP0 USHF.L.U32 UR5, UR4, 0xb, URZ ;  /* 0x0000000b04058899 */ /* 0x000fe400080006ff */
[----:B------:R-:W-:Y:S01]  /*1810*/  @!UP0 USHF.L.U32 UR4, UR4, 0x1, URZ ;  /* 0x0000000104048899 */ /* 0x000fe200080006ff */
[----:B------:R-:W-:Y:S01]  /*1820*/  STS.U16 [R5+UR14+0x4a00], R26 ;  /* 0x004a001a05007988 */ /* 0x000fe2000800040e */
[----:B------:R-:W-:-:S03]  /*1830*/  UISETP.NE.U32.AND UP0, UPT, UR9, URZ, UPT ;  /* 0x000000ff0900728c */ /* 0x000fc6000bf05070 */
[----:B------:R-:W-:Y:S04]  /*1840*/  STS.U16 [R5+UR14+0x4c00], R30 ;  /* 0x004c001e05007988 */ /* 0x000fe8000800040e */
        /* <DEDUP_REMOVED lines=9> */
[----:B------:R0:W-:Y:S04]  /*18e0*/  STS.U16 [R5+UR14+0x4000], R0 ;  /* 0x0040000005007988 */ /* 0x0001e8000800040e */
[----:B------:R1:W-:Y:S04]  /*18f0*/  STS.U16 [R7+UR14+0x4100], R60 ;  /* 0x0041003c07007988 */ /* 0x0003e8000800040e */
[----:B------:R1:W-:Y:S01]  /*1900*/  STS.U16 [R7+UR14+0x4300], R52 ;  /* 0x0043003407007988 */ /* 0x0003e2000800040e */
[----:B0-----:R-:W-:Y:S01]  /*1910*/  IMAD.SHL.U32 R5, R4, 0x2, RZ ;  /* 0x0000000204057824 */ /* 0x001fe200078e00ff */
[----:B------:R-:W-:-:S02]  /*1920*/  LOP3.LUT R0, R197, 0x7f, RZ, 0xc0, !PT ;  /* 0x0000007fc5007812 */ /* 0x000fc400078ec0ff */
[----:B------:R1:W-:Y:S02]  /*1930*/  STS.U16 [R7+UR14+0x4500], R40 ;  /* 0x0045002807007988 */ /* 0x0003e4000800040e */
[----:B------:R-:W-:Y:S02]  /*1940*/  LOP3.LUT R4, R5, R2, RZ, 0x3c, !PT ;  /* 0x0000000205047212 */ /* 0x000fe400078e3cff */
[----:B------:R1:W-:Y:S04]  /*1950*/  STS.U16 [R7+UR14+0x4700], R42 ;  /* 0x0047002a07007988 */ /* 0x0003e8000800040e */
        /* <DEDUP_REMOVED lines=60> */
[----:B------:R1:W-:Y:S04]  /*1d20*/  STS.U16 [R4+UR14], R21 ;  /* 0x0000001504007988 */ /* 0x0003e8000800040e */
        /* <DEDUP_REMOVED lines=14> */
[----:B------:R1:W-:Y:S01]  /*1e10*/  STS.U16 [R4+UR14+0x3e00], R102 ;  /* 0x003e006604007988 */ /* 0x0003e2000800040e */
[----:B------:R0:W-:Y:S06]  /*1e20*/  MEMBAR.ALL.CTA ;  /* 0x0000000000007992 */ /* 0x0001ec0000008000 */
[----:B0-----:R-:W-:Y:S04]  /*1e30*/  FENCE.VIEW.ASYNC.S ;  /* 0x00000000000073c6 */ /* 0x001fe80000000000 */
[----:B------:R-:W0:Y:S02]  /*1e40*/  FENCE.VIEW.ASYNC.S ;  /* 0x00000000000073c6 */ /* 0x000e240000000000 */
[----:B0-----:R1:W0:Y:S02]  /*1e50*/  @!UP1 SYNCS.EXCH.64 URZ, [UR14+0x6000], UR4 ;  /* 0x006000040eff95b2 */ /* 0x0012240008000100 */
[----:B0-----:R-:W-:Y:S06]  /*1e60*/  BAR.SYNC.DEFER_BLOCKING 0x0 ;  /* 0x0000000000007b1d */ /* 0x001fec0000010000 */
[----:B-1----:R-:W-:Y:S05]  /*1e70*/  BRA.U UP0, `(.L_x_6) ;  /* 0x00000001005c7547 */ /* 0x002fea000b800000 */
[----:B------:R-:W-:Y:S02]  /*1e80*/  UIADD3 UR4, UPT, UPT, UR14, 0x4000, URZ ;  /* 0x000040000e047890 */ /* 0x000fe4000fffe0ff */
[----:B------:R-:W-:Y:S02]  /*1e90*/  USHF.R.U32.HI UR6, URZ, 0x4, UR14 ;  /* 0x00000004ff067899 */ /* 0x000fe4000801160e */
[----:B------:R-:W-:Y:S02]  /*1ea0*/  USHF.R.U32.HI UR4, URZ, 0x4, UR4 ;  /* 0x00000004ff047899 */ /* 0x000fe40008011604 */
[----:B------:R-:W-:Y:S02]  /*1eb0*/  USGXT.U32 UR6, UR6, 0xe ;  /* 0x0000000e0606789a */ /* 0x000fe40008000000 */
[----:B------:R-:W-:Y:S01]  /*1ec0*/  USGXT.U32 UR4, UR4, 0xe ;  /* 0x0000000e0404789a */ /* 0x000fe20008000000 */
[----:B------:R-:W-:Y:S01]  /*1ed0*/  UMOV UR12, 0x1000080 ;  /* 0x01000080000c7882 */ /* 0x000fe20000000000 */
[----:B------:R-:W-:Y:S01]  /*1ee0*/  UMOV UR13, 0x40004040 ;  /* 0x40004040000d7882 */ /* 0x000fe20000000000 */
[----:B------:R-:W-:Y:S01]  /*1ef0*/  UMOV UR7, URZ ;  /* 0x000000ff00077c82 */ /* 0x000fe20008000000 */
[----:B------:R-:W-:Y:S01]  /*1f00*/  UMOV UR10, 0xfffffffe ;  /* 0xfffffffe000a7882 */ /* 0x000fe20000000000 */
[----:B------:R-:W-:Y:S01]  /*1f10*/  UMOV UR11, 0x7fffbfdf ;  /* 0x7fffbfdf000b7882 */ /* 0x000fe20000000000 */
[----:B------:R-:W-:Y:S01]  /*1f20*/  UIADD3.64 UR12, UPT, UPT, UR6, UR12, URZ ;  /* 0x0000000c060c7297 */ /* 0x000fe2000fffe0ff */
[----:B------:R-:W-:Y:S01]  /*1f30*/  UMOV UR5, URZ ;  /* 0x000000ff00057c82 */ /* 0x000fe20008000000 */
[----:B------:R-:W-:-:S02]  /*1f40*/  ULOP3.LUT UR6, UR6, 0x1000000, URZ, 0xfc, !UPT ;  /* 0x0100000006067892 */ /* 0x000fc4000f8efcff */
[----:B------:R-:W-:Y:S01]  /*1f50*/  UIADD3.64 UR10, UPT, UPT, UR4, -UR10, URZ ;  /* 0x8000000a040a7297 */ /* 0x000fe2000fffe0ff */
[----:B------:R-:W-:Y:S01]  /*1f60*/  UMOV UR18, 0x0 ;  /* 0x0000000000127882 */ /* 0x000fe20000000000 */
[----:B------:R-:W-:Y:S01]  /*1f70*/  UMOV UR19, 0x8410010 ;  /* 0x0841001000137882 */ /* 0x000fe20000000000 */
[----:B------:R-:W-:Y:S01]  /*1f80*/  UMOV UR5, 0x80004020 ;  /* 0x8000402000057882 */ /* 0x000fe20000000000 */
[----:B------:R-:W-:Y:S01]  /*1f90*/  UMOV UR7, 0x40004040 ;  /* 0x4000404000077882 */ /* 0x000fe20000000000 */
[----:B------:R-:W-:Y:S01]  /*1fa0*/  UMOV UR20, 0x0 ;  /* 0x0000000000147882 */ /* 0x000fe20000000000 */
[----:B------:R-:W-:Y:S01]  /*1fb0*/  UMOV UR21, 0x8410010 ;  /* 0x0841001000157882 */ /* 0x000fe20000000000 */
[----:B------:R0:W-:Y:S02]  /*1fc0*/  UTCHMMA gdesc[UR4], gdesc[UR6], tmem[UR15], tmem[UR18], idesc[UR19], !UPT ;  /* 0x00ff1206040075ea */ /* 0x0001e4000f80000f */
[----:B------:R0:W-:Y:S01]  /*1fd0*/  UTCHMMA gdesc[UR10], gdesc[UR12], tmem[UR15], tmem[UR20], idesc[UR21], UPT ;  /* 0x00ff140c0a0075ea */ /* 0x0001e2000b80000f */
[----:B------:R-:W-:-:S02]  /*1fe0*/  NOP ;  /* 0x0000000000007918 */ /* 0x000fc40000000000 */
.L_x_6:
[----:B------:R-:W-:Y:S01]  /*1ff0*/  ELECT P0, URZ, PT ;  /* 0x0000000000ff782f */ /* 0x000fe20003800000 */
[----:B0-----:R-:W-:-:S03]  /*2000*/  UIADD3 UR4, UPT, UPT, UR14, 0x6000, URZ ;  /* 0x000060000e047890 */ /* 0x001fc6000fffe0ff */
[----:B------:R-:W-:Y:S01]  /*2010*/  ISETP.LT.U32.AND P0, PT, R0, 0x20, P0 ;  /* 0x000000200000780c */ /* 0x000fe20000701070 */
[----:B------:R-:W-:-:S12]  /*2020*/  UMOV UR5, URZ ;  /* 0x000000ff00057c82 */ /* 0x000fd80008000000 */
[----:B------:R-:W-:Y:S01]  /*2030*/  VOTEU.ANY UP0, P0 ;  /* 0x0000000000ff7886 */ /* 0x000fe20000000100 */
[----:B------:R-:W-:-:S04]  /*2040*/  VOTEU.ANY UP1, P0 ;  /* 0x0000000000ff7886 */ /* 0x000fc80000020100 */
[----:B------:R-:W-:Y:S01]  /*2050*/  @UP0 UMOV UR5, UR4 ;  /* 0x0000000400050c82 */ /* 0x000fe20008000000 */
[----:B------:R-:W-:Y:S01]  /*2060*/  USHF.L.U32 UR4, UR9, 0x15, URZ ;  /* 0x0000001509047899 */ /* 0x000fe200080006ff */
[----:B------:R0:W-:Y:S01]  /*2070*/  @UP1 UTCBAR [UR5], URZ ;  /* 0x000000ff050013e9 */ /* 0x0001e200080000ff */
[----:B------:R-:W-:Y:S02]  /*2080*/  BAR.SYNC.DEFER_BLOCKING 0x0 ;  /* 0x0000000000007b1d */ /* 0x000fe40000010000 */
[----:B------:R-:W-:-:S04]  /*2090*/  ULOP3.LUT UR4, UR4, 0x600000, URZ, 0xc0, !UPT ;  /* 0x0060000004047892 */ /* 0x000fc8000f8ec0ff */
[----:B------:R-:W-:Y:S01]  /*20a0*/  UIADD3 UR4, UPT, UPT, UR15, UR4, URZ ;  /* 0x000000040f047290 */ /* 0x000fe2000fffe0ff */
[----:B------:R-:W1:Y:S02]  /*20b0*/  SYNCS.PHASECHK.TRANS64.TRYWAIT P0, [UR14+0x6000], RZ ;  /* 0x006000ffff0075a7 */ /* 0x000e64000800110e */
[----:B01----:R-:W-:Y:S09]  /*20c0*/  @!P0 BRA `(.L_x_7) ;  /* 0x0000003800e08947 */ /* 0x003ff20003800000 */
.L_x_11:
[----:B------:R-:W-:Y:S01]  /*20d0*/  BAR.SYNC.DEFER_BLOCKING 0x0 ;  /* 0x0000000000007b1d */ /* 0x000fe20000010000 */
[C---:B------:R-:W-:Y:S01]  /*20e0*/  IMAD.SHL.U32 R0, R197.reuse, 0x10, RZ ;  /* 0x00000010c5007824 */ /* 0x040fe200078e00ff */
[----:B------:R-:W-:-:S04]  /*20f0*/  LOP3.LUT R198, R197, 0x7, RZ, 0xc0, !PT ;  /* 0x00000007c5c67812 */ /* 0x000fc800078ec0ff */
[----:B------:R-:W-:Y:S01]  /*2100*/  LOP3.LUT R5, R0, 0x7f0, RZ, 0xc0, !PT ;  /* 0x000007f000057812 */ /* 0x000fe200078ec0ff */
[----:B------:R-:W-:Y:S01]  /*2110*/  IMAD R196, R196, 0x4, R198 ;  /* 0x00000004c4c47824 */ /* 0x000fe200078e02c6 */
[----:B------:R-:W0:Y:S01]  /*2120*/  LDTM.x64 R72, tmem[UR4] ;  /* 0x00000004004879ee */ /* 0x000e220008340000 */
[----:B------:R-:W1:Y:S02]  /*2130*/  LDCU.64 UR26, c[0x0][0x390] ;  /* 0x00007200ff1a77ac */ /* 0x000e640008000a00 */
[----:B------:R-:W-:Y:S01]  /*2140*/  IMAD R0, R198, 0x800, R5 ;  /* 0x00000800c6007824 */ /* 0x000fe200078e0205 */
[----:B------:R-:W-:Y:S01]  /*2150*/  SHF.R.S32.HI R198, RZ, 0x3, R197 ;  /* 0x00000003ffc67819 */ /* 0x000fe200000114c5 */
[----:B------:R-:W-:Y:S01]  /*2160*/  IMAD.SHL.U32 R196, R196, 0x10, RZ ;  /* 0x00000010c4c47824 */ /* 0x000fe200078e00ff */
[----:B------:R-:W2:Y:S01]  /*2170*/  LDCU.64 UR22, c[0x0][0x390] ;  /* 0x00007200ff1677ac */ /* 0x000ea20008000a00 */
[----:B------:R-:W-:Y:S01]  /*2180*/  IMAD.SHL.U32 R197, R197, 0x8, RZ ;  /* 0x00000008c5c57824 */ /* 0x000fe200078e00ff */
[----:B------:R-:W-:-:S02]  /*2190*/  LOP3.LUT R235, R0, 0x10, RZ, 0x3c, !PT ;  /* 0x0000001000eb7812 */ /* 0x000fc400078e3cff */
[----:B------:R-:W-:Y:S01]  /*21a0*/  LOP3.LUT R234, R0, 0x20, RZ, 0x3c, !PT ;  /* 0x0000002000ea7812 */ /* 0x000fe200078e3cff */
[----:B------:R-:W-:Y:S01]  /*21b0*/  IMAD.SHL.U32 R240, R240, 0x4, RZ ;  /* 0x00000004f0f07824 */ /* 0x000fe200078e00ff */
[C---:B------:R-:W-:Y:S01]  /*21c0*/  LOP3.LUT R233, R0.reuse, 0x30, RZ, 0x3c, !PT ;  /* 0x0000003000e97812 */ /* 0x040fe200078e3cff */
[----:B------:R-:W3:Y:S01]  /*21d0*/  LDCU.64 UR24, c[0x0][0x390] ;  /* 0x00007200ff1877ac */ /* 0x000ee20008000a00 */
[C---:B------:R-:W-:Y:S01]  /*21e0*/  LOP3.LUT R232, R0.reuse, 0x40, RZ, 0x3c, !PT ;  /* 0x0000004000e87812 */ /* 0x040fe200078e3cff */
[----:B------:R-:W4:Y:S01]  /*21f0*/  @!P2 SYNCS.CCTL.IV [UR14+0x6000] ;  /* 0x00600000ff00a9b1 */ /* 0x000f22000800000e */
[C---:B------:R-:W-:Y:S01]  /*2200*/  LOP3.LUT R201, R0.reuse, 0x50, RZ, 0x3c, !PT ;  /* 0x0000005000c97812 */ /* 0x040fe200078e3cff */
[----:B------:R-:W5:Y:S01]  /*2210*/  LDCU.64 UR28, c[0x0][0x390] ;  /* 0x00007200ff1c77ac */ /* 0x000f620008000a00 */
[C---:B------:R-:W-:Y:S02]  /*2220*/  LOP3.LUT R200, R0.reuse, 0x60, RZ, 0x3c, !PT ;  /* 0x0000006000c87812 */ /* 0x040fe400078e3cff */
[----:B------:R-:W-:Y:S01]  /*2230*/  LOP3.LUT R199, R0, 0x70, RZ, 0x3c, !PT ;  /* 0x0000007000c77812 */ /* 0x000fe200078e3cff */
[----:B------:R-:W1:Y:S01]  /*2240*/  LDCU.64 UR32, c[0x0][0x390] ;  /* 0x00007200ff2077ac */ /* 0x000e620008000a00 */
[----:B------:R-:W-:Y:S01]  /*2250*/  SGXT R198, R198, 0x1 ;  /* 0x00000001c6c6781a */ /* 0x000fe20000000200 */
[----:B0-----:R-:W-:-:S02]  /*2260*/  IMAD.MOV.U32 R8, RZ, RZ, R132 ;  /* 0x000000ffff087224 */ /* 0x001fc400078e0084 */
[----:B------:R-:W-:Y:S01]  /*2270*/  IMAD.MOV.U32 R7, RZ, RZ, R133 ;  /* 0x000000ffff077224 */ /* 0x000fe200078e0085 */
[----:B------:R-:W-:Y:S01]  /*2280*/  LOP3.LUT R2, R2, 0x2040, R198, 0xf8, !PT ;  /* 0x0000204002027812 */ /* 0x000fe200078ef8c6 */
[----:B------:R-:W-:Y:S01]  /*2290*/  IMAD.MOV.U32 R6, RZ, RZ, R134 ;  /* 0x000000ffff067224 */ /* 0x000fe200078e0086 */
[----:B------:R-:W0:Y:S01]  /*22a0*/  LDCU.64 UR30, c[0x0][0x390] ;  /* 0x00007200ff1e77ac */ /* 0x000e220008000a00 */
[----:B------:R-:W-:Y:S01]  /*22b0*/  IMAD.MOV.U32 R4, RZ, RZ, R135 ;  /* 0x000000ffff047224 */ /* 0x000fe200078e0087 */
[----:B------:R-:W-:Y:S01]  /*22c0*/  LOP3.LUT R2, R2, R196, RZ, 0x3c, !PT ;  /* 0x000000c402027212 */ /* 0x000fe200078e3cff */
[----:B------:R-:W0:Y:S01]  /*22d0*/  LDTM.x64 R132, tmem[UR4+0x40] ;  /* 0x00004004008479ee */ /* 0x000e220008340000 */
[----:B------:R-:W-:Y:S01]  /*22e0*/  IMAD.MOV.U32 R68, RZ, RZ, R72 ;  /* 0x000000ffff447224 */ /* 0x000fe200078e0048 */
[----:B------:R-:W-:Y:S01]  /*22f0*/  LOP3.LUT R196, R197, 0x80, RZ, 0xc0, !PT ;  /* 0x00000080c5c47812 */ /* 0x000fe200078ec0ff */
[----:B------:R-:W-:Y:S01]  /*2300*/  IMAD.MOV.U32 R67, RZ, RZ, R73 ;  /* 0x000000ffff437224 */ /* 0x000fe200078e0049 */
[----:B------:R-:W0:Y:S01]  /*2310*/  LDCU.64 UR38, c[0x0][0x390] ;  /* 0x00007200ff2677ac */ /* 0x000e220008000a00 */
[----:B------:R-:W-:Y:S01]  /*2320*/  IMAD.MOV.U32 R66, RZ, RZ, R74 ;  /* 0x000000ffff427224 */ /* 0x000fe200078e004a */
[----:B------:R-:W-:Y:S01]  /*2330*/  IADD3 R2, PT, PT, R2, UR14, R196 ;  /* 0x0000000e02027c10 */ /* 0x000fe2000fffe0c4 */
[----:B------:R-:W-:Y:S01]  /*2340*/  IMAD.MOV.U32 R65, RZ, RZ, R75 ;  /* 0x000000ffff417224 */ /* 0x000fe200078e004b */
[----:B------:R-:W1:Y:S01]  /*2350*/  LDCU.64 UR34, c[0x0][0x390] ;  /* 0x00007200ff2277ac */ /* 0x000e620008000a00 */
[----:B------:R-:W-:-:S02]  /*2360*/  IMAD.MOV.U32 R64, RZ, RZ, R76 ;  /* 0x000000ffff407224 */ /* 0x000fc400078e004c */
[----:B------:R-:W-:Y:S01]  /*2370*/  IMAD.MOV.U32 R63, RZ, RZ, R77 ;  /* 0x000000ffff3f7224 */ /* 0x000fe200078e004d */
[----:B------:R-:W1:Y:S01]  /*2380*/  LDCU.64 UR42, c[0x0][0x390] ;  /* 0x00007200ff2a77ac */ /* 0x000e620008000a00 */
[----:B------:R-:W-:Y:S02]  /*2390*/  IMAD.MOV.U32 R62, RZ, RZ, R78 ;  /* 0x000000ffff3e7224 */ /* 0x000fe400078e004e */
[----:B------:R-:W-:Y:S01]  /*23a0*/  IMAD.MOV.U32 R61, RZ, RZ, R79 ;  /* 0x000000ffff3d7224 */ /* 0x000fe200078e004f */
[----:B------:R-:W1:Y:S01]  /*23b0*/  LDCU.64 UR36, c[0x0][0x390] ;  /* 0x00007200ff2477ac */ /* 0x000e620008000a00 */
[----:B------:R-:W-:Y:S02]  /*23c0*/  IMAD.MOV.U32 R60, RZ, RZ, R80 ;  /* 0x000000ffff3c7224 */ /* 0x000fe400078e0050 */
[----:B------:R-:W-:Y:S01]  /*23d0*/  IMAD.MOV.U32 R59, RZ, RZ, R81 ;  /* 0x000000ffff3b7224 */ /* 0x000fe200078e0051 */
[----:B------:R-:W1:Y:S01]  /*23e0*/  LDCU.64 UR40, c[0x0][0x390] ;  /* 0x00007200ff2877ac */ /* 0x000e620008000a00 */
[----:B------:R-:W-:-:S02]  /*23f0*/  IMAD.MOV.U32 R58, RZ, RZ, R82 ;  /* 0x000000ffff3a7224 */ /* 0x000fc400078e0052 */
[----:B------:R-:W-:Y:S01]  /*2400*/  IMAD.MOV.U32 R57, RZ, RZ, R83 ;  /* 0x000000ffff397224 */ /* 0x000fe200078e0053 */
[----:B0-----:R-:W-:Y:S01]  /*2410*/  STL.64 [R1+0x198], R194 ;  /* 0x000198c201007387 */ /* 0x001fe20000100a00 */
[----:B------:R-:W-:Y:S01]  /*2420*/  IMAD.MOV.U32 R56, RZ, RZ, R84 ;  /* 0x000000ffff387224 */ /* 0x000fe200078e0054 */
[----:B------:R-:W0:Y:S01]  /*2430*/  LDCU.64 UR20, c[0x0][0x390] ;  /* 0x00007200ff1477ac */ /* 0x000e220008000a00 */
[----:B------:R-:W-:Y:S01]  /*2440*/  IMAD.MOV.U32 R55, RZ, RZ, R85 ;  /* 0x000000ffff377224 */ /* 0x000fe200078e0055 */
[----:B------:R-:W-:Y:S01]  /*2450*/  STL.64 [R1+0x190], R192 ;  /* 0x000190c001007387 */ /* 0x000fe20000100a00 */
        /* <DEDUP_REMOVED lines=16> */
[----:B------:R-:W-:-:S02]  /*2560*/  IMAD.MOV.U32 R46, RZ, RZ, R94 ;  /* 0x000000ffff2e7224 */ /* 0x000fc400078e005e */
[----:B------:R-:W-:Y:S01]  /*2570*/  IMAD.MOV.U32 R45, RZ, RZ, R95 ;  /* 0x000000ffff2d7224 */ /* 0x000fe200078e005f */
[----:B------:R-:W-:Y:S01]  /*2580*/  STL.64 [R1+0x168], R182 ;  /* 0x000168b601007387 */ /* 0x000fe20000100a00 */
[----:B------:R-:W-:Y:S02]  /*2590*/  IMAD.MOV.U32 R44, RZ, RZ, R96 ;  /* 0x000000ffff2c7224 */ /* 0x000fe400078e0060 */
[----:B------:R-:W-:Y:S01]  /*25a0*/  IMAD.MOV.U32 R43, RZ, RZ, R97 ;  /* 0x000000ffff2b7224 */ /* 0x000fe200078e0061 */
[----:B------:R-:W-:Y:S01]  /*25b0*/  STL.64 [R1+0x160], R180 ;  /* 0x000160b401007387 */ /* 0x000fe20000100a00 */
[----:B------:R-:W-:Y:S02]  /*25c0*/  IMAD.MOV.U32 R42, RZ, RZ, R98 ;  /* 0x000000ffff2a7224 */ /* 0x000fe400078e0062 */
        /* <DEDUP_REMOVED lines=40> */
[----:B------:R0:W-:Y:S01]  /*2850*/  STL.64 [R1+0xf0], R152 ;  /* 0x0000f09801007387 */ /* 0x0001e20000100a00 */
[----:B------:R-:W-:Y:S02]  /*2860*/  IMAD.MOV.U32 R14, RZ, RZ, R126 ;  /* 0x000000ffff0e7224 */ /* 0x000fe400078e007e */
[----:B------:R-:W-:Y:S01]  /*2870*/  IMAD.MOV.U32 R13, RZ, RZ, R127 ;  /* 0x000000ffff0d7224 */ /* 0x000fe200078e007f */
[----:B------:R1:W-:Y:S01]  /*2880*/  STL.64 [R1+0xe8], R150 ;  /* 0x0000e89601007387 */ /* 0x0003e20000100a00 */
[----:B------:R-:W-:Y:S02]  /*2890*/  IMAD.MOV.U32 R12, RZ, RZ, R128 ;  /* 0x000000ffff0c7224 */ /* 0x000fe400078e0080 */
[----:B------:R-:W-:Y:S01]  /*28a0*/  IMAD.MOV.U32 R11, RZ, RZ, R129 ;  /* 0x000000ffff0b7224 */ /* 0x000fe200078e0081 */
[----:B------:R2:W-:Y:S01]  /*28b0*/  STL.64 [R1+0xe0], R148 ;  /* 0x0000e09401007387 */ /* 0x0005e20000100a00 */
[----:B------:R-:W-:-:S02]  /*28c0*/  IMAD.MOV.U32 R10, RZ, RZ, R130 ;  /* 0x000000ffff0a7224 */ /* 0x000fc400078e0082 */
[----:B------:R-:W-:Y:S01]  /*28d0*/  IMAD.MOV.U32 R9, RZ, RZ, R131 ;  /* 0x000000ffff097224 */ /* 0x000fe200078e0083 */
[----:B------:R3:W-:Y:S01]  /*28e0*/  STL.64 [R1+0xd8], R146 ;  /* 0x0000d89201007387 */ /* 0x0007e20000100a00 */
[----:B0-----:R-:W-:Y:S02]  /*28f0*/  IMAD.MOV.U32 R152, RZ, RZ, R48 ;  /* 0x000000ffff987224 */ /* 0x001fe400078e0030 */
[----:B------:R-:W-:Y:S01]  /*2900*/  IMAD.MOV.U32 R153, RZ, RZ, R47 ;  /* 0x000000ffff997224 */ /* 0x000fe200078e002f */
[----:B------:R0:W-:Y:S01]  /*2910*/  STL.64 [R1+0xd0], R144 ;  /* 0x0000d09001007387 */ /* 0x0001e20000100a00 */
[----:B-1----:R-:W-:Y:S02]  /*2920*/  IMAD.MOV.U32 R150, RZ, RZ, R50 ;  /* 0x000000ffff967224 */ /* 0x002fe400078e0032 */
[----:B------:R-:W-:Y:S01]  /*2930*/  IMAD.MOV.U32 R151, RZ, RZ, R49 ;  /* 0x000000ffff977224 */ /* 0x000fe200078e0031 */
[----:B------:R1:W-:Y:S01]  /*2940*/  STL.64 [R1+0xc8], R142 ;  /* 0x0000c88e01007387 */ /* 0x0003e20000100a00 */
[----:B--2---:R-:W-:-:S02]  /*2950*/  IMAD.MOV.U32 R148, RZ, RZ, R52 ;  /* 0x000000ffff947224 */ /* 0x004fc400078e0034 */
[----:B------:R-:W-:Y:S01]  /*2960*/  IMAD.MOV.U32 R149, RZ, RZ, R51 ;  /* 0x000000ffff957224 */ /* 0x000fe200078e0033 */
[----:B------:R2:W-:Y:S01]  /*2970*/  STL.64 [R1+0xc0], R140 ;  /* 0x0000c08c01007387 */ /* 0x0005e20000100a00 */
[----:B---3--:R-:W-:Y:S02]  /*2980*/  IMAD.MOV.U32 R146, RZ, RZ, R54 ;  /* 0x000000ffff927224 */ /* 0x008fe400078e0036 */
[----:B------:R-:W-:Y:S01]  /*2990*/  IMAD.MOV.U32 R147, RZ, RZ, R53 ;  /* 0x000000ffff937224 */ /* 0x000fe200078e0035 */
[----:B------:R3:W-:Y:S01]  /*29a0*/  STL.64 [R1+0xb8], R138 ;  /* 0x0000b88a01007387 */ /* 0x0007e20000100a00 */
[----:B0-----:R-:W-:Y:S02]  /*29b0*/  IMAD.MOV.U32 R144, RZ, RZ, R56 ;  /* 0x000000ffff907224 */ /* 0x001fe400078e0038 */
[----:B------:R-:W-:Y:S01]  /*29c0*/  IMAD.MOV.U32 R145, RZ, RZ, R55 ;  /* 0x000000ffff917224 */ /* 0x000fe200078e0037 */
[----:B------:R0:W-:Y:S01]  /*29d0*/  STL.64 [R1+0xb0], R136 ;  /* 0x0000b08801007387 */ /* 0x0001e20000100a00 */
[----:B-1----:R-:W-:-:S02]  /*29e0*/  IMAD.MOV.U32 R142, RZ, RZ, R58 ;  /* 0x000000ffff8e7224 */ /* 0x002fc400078e003a */
[----:B------:R-:W-:Y:S01]  /*29f0*/  IMAD.MOV.U32 R143, RZ, RZ, R57 ;  /* 0x000000ffff8f7224 */ /* 0x000fe200078e0039 */
[----:B------:R1:W-:Y:S01]  /*2a00*/  STL.64 [R1+0xa8], R134 ;  /* 0x0000a88601007387 */ /* 0x0003e20000100a00 */
[----:B--2---:R-:W-:Y:S02]  /*2a10*/  IMAD.MOV.U32 R140, RZ, RZ, R60 ;  /* 0x000000ffff8c7224 */ /* 0x004fe400078e003c */
[----:B------:R-:W-:Y:S01]  /*2a20*/  IMAD.MOV.U32 R141, RZ, RZ, R59 ;  /* 0x000000ffff8d7224 */ /* 0x000fe200078e003b */
[----:B------:R2:W-:Y:S01]  /*2a30*/  STL.64 [R1+0xa0], R132 ;  /* 0x0000a08401007387 */ /* 0x0005e20000100a00 */
[----:B---3--:R-:W-:Y:S02]  /*2a40*/  IMAD.MOV.U32 R138, RZ, RZ, R62 ;  /* 0x000000ffff8a7224 */ /* 0x008fe400078e003e */
[----:B------:R-:W-:Y:S02]  /*2a50*/  IMAD.MOV.U32 R139, RZ, RZ, R61 ;  /* 0x000000ffff8b7224 */ /* 0x000fe400078e003d */
[----:B0-----:R-:W-:-:S02]  /*2a60*/  IMAD.MOV.U32 R136, RZ, RZ, R64 ;  /* 0x000000ffff887224 */ /* 0x001fc400078e0040 */
[----:B------:R-:W-:Y:S02]  /*2a70*/  IMAD.MOV.U32 R137, RZ, RZ, R63 ;  /* 0x000000ffff897224 */ /* 0x000fe400078e003f */
[----:B-1----:R-:W-:Y:S02]  /*2a80*/  IMAD.MOV.U32 R134, RZ, RZ, R66 ;  /* 0x000000ffff867224 */ /* 0x002fe400078e0042 */
[----:B------:R-:W-:Y:S02]  /*2a90*/  IMAD.MOV.U32 R135, RZ, RZ, R65 ;  /* 0x000000ffff877224 */ /* 0x000fe400078e0041 */
[----:B--2---:R-:W-:Y:S02]  /*2aa0*/  IMAD.MOV.U32 R132, RZ, RZ, R68 ;  /* 0x000000ffff847224 */ /* 0x004fe400078e0044 */
[----:B------:R-:W-:Y:S01]  /*2ab0*/  IMAD.MOV.U32 R133, RZ, RZ, R67 ;  /* 0x000000ffff857224 */ /* 0x000fe200078e0043 */
[----:B------:R-:W-:Y:S01]  /*2ac0*/  LDTM.x64 R68, tmem[UR4+0x80] ;  /* 0x00008004004479ee */ /* 0x000fe20008340000 */
[----:B------:R-:W-:-:S02]  /*2ad0*/  IMAD.MOV.U32 R154, RZ, RZ, R46 ;  /* 0x000000ffff9a7224 */ /* 0x000fc400078e002e */
[----:B------:R-:W-:Y:S02]  /*2ae0*/  IMAD.MOV.U32 R155, RZ, RZ, R45 ;  /* 0x000000ffff9b7224 */ /* 0x000fe400078e002d */
[----:B------:R-:W-:Y:S02]  /*2af0*/  IMAD.MOV.U32 R156, RZ, RZ, R44 ;  /* 0x000000ffff9c7224 */ /* 0x000fe400078e002c */
[----:B------:R-:W-:Y:S02]  /*2b00*/  IMAD.MOV.U32 R157, RZ, RZ, R43 ;  /* 0x000000ffff9d7224 */ /* 0x000fe400078e002b */
[----:B------:R-:W-:Y:S02]  /*2b10*/  IMAD.MOV.U32 R158, RZ, RZ, R42 ;  /* 0x000000ffff9e7224 */ /* 0x000fe400078e002a */
[----:B------:R-:W-:Y:S02]  /*2b20*/  IMAD.MOV.U32 R159, RZ, RZ, R41 ;  /* 0x000000ffff9f7224 */ /* 0x000fe400078e0029 */
        /* <DEDUP_REMOVED lines=36> */
[----:B------:R-:W0:Y:S01]  /*2d70*/  LDTM.x64 R4, tmem[UR4+0xc0] ;  /* 0x0000c004000479ee */ /* 0x000e220008340000 */
[----:B------:R-:W-:Y:S01]  /*2d80*/  NOP ;  /* 0x0000000000007918 */ /* 0x000fe20000000000 */
[----:B----4-:R-:W-:Y:S01]  /*2d90*/  STS.128 [R0+UR14], R132 ;  /* 0x0000008400007988 */ /* 0x010fe20008000c0e */
[----:B------:R-:W1:Y:S03]  /*2da0*/  LDCU.64 UR4, c[0x0][0x390] ;  /* 0x00007200ff0477ac */ /* 0x000e660008000a00 */
[----:B------:R-:W-:Y:S04]  /*2db0*/  STS.128 [R235+UR14], R136 ;  /* 0x00000088eb007988 */ /* 0x000fe80008000c0e */
[----:B------:R-:W-:Y:S04]  /*2dc0*/  STS.128 [R234+UR14], R140 ;  /* 0x0000008cea007988 */ /* 0x000fe80008000c0e */
[----:B------:R-:W-:Y:S04]  /*2dd0*/  STS.128 [R233+UR14], R144 ;  /* 0x00000090e9007988 */ /* 0x000fe80008000c0e */
[----:B------:R-:W-:Y:S04]  /*2de0*/  STS.128 [R232+UR14], R148 ;  /* 0x00000094e8007988 */ /* 0x000fe80008000c0e */
[----:B------:R-:W-:Y:S04]  /*2df0*/  STS.128 [R201+UR14], R152 ;  /* 0x00000098c9007988 */ /* 0x000fe80008000c0e */
[----:B------:R-:W-:Y:S04]  /*2e00*/  STS.128 [R200+UR14], R156 ;  /* 0x0000009cc8007988 */ /* 0x000fe80008000c0e */
[----:B------:R-:W-:Y:S01]  /*2e10*/  STS.128 [R199+UR14], R160 ;  /* 0x000000a0c7007988 */ /* 0x000fe20008000c0e */
[----:B0-----:R-:W-:Y:S06]  /*2e20*/  BAR.SYNC.DEFER_BLOCKING 0x0 ;  /* 0x0000000000007b1d */ /* 0x001fec0000010000 */
[----:B------:R-:W0:Y:S04]  /*2e30*/  LDSM.16.M88.4 R196, [R2] ;  /* 0x0000000002c4783b */ /* 0x000e280000000200 */
[----:B------:R-:W2:Y:S04]  /*2e40*/  LDSM.16.M88.4 R132, [R2+0x100] ;  /* 0x000100000284783b */ /* 0x000ea80000000200 */
[----:B------:R-:W3:Y:S04]  /*2e50*/  LDSM.16.M88.4 R140, [R2+0x200] ;  /* 0x00020000028c783b */ /* 0x000ee80000000200 */
[----:B------:R-:W4:Y:S04]  /*2e60*/  LDSM.16.M88.4 R136, [R2+0x300] ;  /* 0x000300000288783b */ /* 0x000f280000000200 */
[----:B0-----:R-:W-:Y:S04]  /*2e70*/  STL [R1+0x94], R198 ;  /* 0x000094c601007387 */ /* 0x001fe80000100800 */
[----:B------:R0:W-:Y:S04]  /*2e80*/  STL [R1+0x8c], R199 ;  /* 0x00008cc701007387 */ /* 0x0001e80000100800 */
[----:B--2---:R-:W-:Y:S04]  /*2e90*/  STL.64 [R1], R132 ;  /* 0x0000008401007387 */ /* 0x004fe80000100a00 */
[----:B------:R-:W-:Y:S01]  /*2ea0*/  STL.64 [R1+0x8], R134 ;  /* 0x0000088601007387 */ /* 0x000fe20000100a00 */
[----:B0-----:R-:W-:-:S03]  /*2eb0*/  LOP3.LUT R199, R0, 0x70, RZ, 0x3c, !PT ;  /* 0x0000007000c77812 */ /* 0x001fc600078e3cff */
[----:B------:R-:W0:Y:S04]  /*2ec0*/  LDSM.16.M88.4 R132, [R2+0x400] ;  /* 0x000400000284783b */ /* 0x000e280000000200 */
[----:B---3--:R-:W-:Y:S04]  /*2ed0*/  STL.64 [R1+0x60], R140 ;  /* 0x0000608c01007387 */ /* 0x008fe80000100a00 */
[----:B------:R-:W-:Y:S04]  /*2ee0*/  STL.64 [R1+0x68], R142 ;  /* 0x0000688e01007387 */ /* 0x000fe80000100a00 */
[----:B------:R-:W2:Y:S04]  /*2ef0*/  LDSM.16.M88.4 R140, [R2+0x500] ;  /* 0x00050000028c783b */ /* 0x000ea80000000200 */
[----:B----4-:R-:W-:Y:S04]  /*2f00*/  STL.64 [R1+0x50], R136 ;  /* 0x0000508801007387 */ /* 0x010fe80000100a00 */
[----:B------:R-:W-:Y:S04]  /*2f10*/  STL.64 [R1+0x58], R138 ;  /* 0x0000588a01007387 */ /* 0x000fe80000100a00 */
[----:B------:R-:W3:Y:S04]  /*2f20*/  LDSM.16.M88.4 R136, [R2+0x600] ;  /* 0x000600000288783b */ /* 0x000ee80000000200 */
[----:B0-----:R-:W-:Y:S04]  /*2f30*/  STL.64 [R1+0x40], R132 ;  /* 0x0000408401007387 */ /* 0x001fe80000100a00 */
[----:B------:R-:W-:Y:S04]  /*2f40*/  STL.64 [R1+0x48], R134 ;  /* 0x0000488601007387 */ /* 0x000fe80000100a00 */
[----:B------:R-:W0:Y:S01]  /*2f50*/  LDSM.16.M88.4 R132, [R2+0x700] ;  /* 0x000700000284783b */ /* 0x000e220000000200 */
[----:B------:R-:W-:Y:S06]  /*2f60*/  BAR.SYNC.DEFER_BLOCKING 0x0 ;  /* 0x0000000000007b1d */ /* 0x000fec0000010000 */
[----:B--2---:R-:W-:Y:S04]  /*2f70*/  STL.64 [R1+0x30], R140 ;  /* 0x0000308c01007387 */ /* 0x004fe80000100a00 */
[----:B------:R-:W-:Y:S04]  /*2f80*/  STL.64 [R1+0x38], R142 ;  /* 0x0000388e01007387 */ /* 0x000fe80000100a00 */
[----:B---3--:R-:W-:Y:S04]  /*2f90*/  STL.64 [R1+0x20], R136 ;  /* 0x0000208801007387 */ /* 0x008fe80000100a00 */
[----:B------:R-:W-:Y:S04]  /*2fa0*/  STL.64 [R1+0x28], R138 ;  /* 0x0000288a01007387 */ /* 0x000fe80000100a00 */
[----:B------:R-:W-:Y:S04]  /*2fb0*/  STS.128 [R0+UR14], R164 ;  /* 0x000000a400007988 */ /* 0x000fe80008000c0e */
[----:B------:R-:W-:Y:S04]  /*2fc0*/  STS.128 [R235+UR14], R168 ;  /* 0x000000a8eb007988 */ /* 0x000fe80008000c0e */
[----:B------:R-:W-:Y:S04]  /*2fd0*/  STS.128 [R234+UR14], R172 ;  /* 0x000000acea007988 */ /* 0x000fe80008000c0e */
[----:B------:R-:W-:Y:S04]  /*2fe0*/  STS.128 [R233+UR14], R176 ;  /* 0x000000b0e9007988 */ /* 0x000fe80008000c0e */
[----:B------:R-:W-:Y:S04]  /*2ff0*/  STS.128 [R232+UR14], R180 ;  /* 0x000000b4e8007988 */ /* 0x000fe80008000c0e */
[----:B------:R-:W-:Y:S04]  /*3000*/  STS.128 [R201+UR14], R184 ;  /* 0x000000b8c9007988 */ /* 0x000fe80008000c0e */
[----:B0-----:R-:W-:Y:S04]  /*3010*/  STL.64 [R1+0x10], R132 ;  /* 0x0000108401007387 */ /* 0x001fe80000100a00 */
[----:B------:R-:W-:Y:S04]  /*3020*/  STS.128 [R200+UR14], R188 ;  /* 0x000000bcc8007988 */ /* 0x000fe80008000c0e */
[----:B------:R-:W-:Y:S04]  /*3030*/  STL.64 [R1+0x18], R134 ;  /* 0x0000188601007387 */ /* 0x000fe80000100a00 */
[----:B------:R0:W-:Y:S01]  /*3040*/  STS.128 [R199+UR14], R192 ;  /* 0x000000c0c7007988 */ /* 0x0001e20008000c0e */
[----:B------:R-:W-:Y:S06]  /*3050*/  BAR.SYNC.DEFER_BLOCKING 0x0 ;  /* 0x0000000000007b1d */ /* 0x000fec0000010000 */
[----:B0-----:R-:W2:Y:S04]  /*3060*/  LDL.LU.64 R194, [R1+0x198] ;  /* 0x0001980001c27983 */ /* 0x001ea80000300a00 */
[----:B------:R-:W2:Y:S04]  /*3070*/  LDL.LU.64 R192, [R1+0x190] ;  /* 0x0001900001c07983 */ /* 0x000ea80000300a00 */
[----:B------:R-:W3:Y:S04]  /*3080*/  LDL.LU.64 R190, [R1+0x188] ;  /* 0x0001880001be7983 */ /* 0x000ee80000300a00 */
[----:B------:R-:W3:Y:S04]  /*3090*/  LDL.LU.64 R188, [R1+0x180] ;  /* 0x0001800001bc7983 */ /* 0x000ee80000300a00 */
[----:B------:R-:W4:Y:S04]  /*30a0*/  LDL.LU.64 R186, [R1+0x178] ;  /* 0x0001780001ba7983 */ /* 0x000f280000300a00 */
[----:B------:R-:W4:Y:S04]  /*30b0*/  LDL.LU.64 R184, [R1+0x170] ;  /* 0x0001700001b87983 */ /* 0x000f280000300a00 */
[----:B------:R-:W2:Y:S04]  /*30c0*/  LDL.LU.64 R182, [R1+0x168] ;  /* 0x0001680001b67983 */ /* 0x000ea80000300a00 */
        /* <DEDUP_REMOVED lines=25> */
[----:B------:R-:W0:Y:S04]  /*3260*/  LDSM.16.M88.4 R228, [R2] ;  /* 0x0000000002e4783b */ /* 0x000e280000000200 */
[----:B------:R-:W-:Y:S04]  /*3270*/  LDSM.16.M88.4 R224, [R2+0x100] ;  /* 0x0001000002e0783b */ /* 0x000fe80000000200 */
[----:B------:R-:W-:Y:S04]  /*3280*/  LDSM.16.M88.4 R220, [R2+0x200] ;  /* 0x0002000002dc783b */ /* 0x000fe80000000200 */
[----:B------:R-:W-:Y:S04]  /*3290*/  LDSM.16.M88.4 R216, [R2+0x300] ;  /* 0x0003000002d8783b */ /* 0x000fe80000000200 */
[----:B------:R-:W-:Y:S04]  /*32a0*/  LDSM.16.M88.4 R212, [R2+0x400] ;  /* 0x0004000002d4783b */ /* 0x000fe80000000200 */
[----:B------:R-:W-:Y:S04]  /*32b0*/  LDSM.16.M88.4 R208, [R2+0x500] ;  /* 0x0005000002d0783b */ /* 0x000fe80000000200 */
[----:B------:R-:W-:Y:S04]  /*32c0*/  LDSM.16.M88.4 R204, [R2+0x600] ;  /* 0x0006000002cc783b */ /* 0x000fe80000000200 */
[----:B------:R-:W-:Y:S01]  /*32d0*/  LDSM.16.M88.4 R200, [R2+0x700] ;  /* 0x0007000002c8783b */ /* 0x000fe20000000200 */
[----:B------:R-:W-:Y:S06]  /*32e0*/  BAR.SYNC.DEFER_BLOCKING 0x0 ;  /* 0x0000000000007b1d */ /* 0x000fec0000010000 */
[----:B------:R-:W1:Y:S04]  /*32f0*/  LDL.LU R198, [R1+0x70] ;  /* 0x0000700001c67983 */ /* 0x000e680000300800 */
[----:B0-----:R0:W-:Y:S04]  /*3300*/  STL [R1+0x98], R230 ;  /* 0x000098e601007387 */ /* 0x0011e80000100800 */
[----:B------:R5:W-:Y:S01]  /*3310*/  STL [R1+0x90], R231 ;  /* 0x000090e701007387 */ /* 0x000be20000100800 */
[----:B0-----:R-:W-:-:S02]  /*3320*/  LOP3.LUT R230, R0, 0x60, RZ, 0x3c, !PT ;  /* 0x0000006000e67812 */ /* 0x001fc400078e3cff */
[C---:B-----5:R-:W-:Y:S01]  /*3330*/  LOP3.LUT R231, R0.reuse, 0x50, RZ, 0x3c, !PT ;  /* 0x0000005000e77812 */ /* 0x060fe200078e3cff */
[----:B--2---:R-:W-:Y:S04]  /*3340*/  STS.128 [R0+UR14], R132 ;  /* 0x0000008400007988 */ /* 0x004fe80008000c0e */
[----:B------:R-:W-:Y:S04]  /*3350*/  STS.128 [R235+UR14], R136 ;  /* 0x00000088eb007988 */ /* 0x000fe80008000c0e */
[----:B------:R-:W-:Y:S04]  /*3360*/  STS.128 [R234+UR14], R140 ;  /* 0x0000008cea007988 */ /* 0x000fe80008000c0e */
[----:B------:R-:W-:Y:S04]  /*3370*/  STS.128 [R233+UR14], R144 ;  /* 0x00000090e9007988 */ /* 0x000fe80008000c0e */
[----:B------:R-:W-:Y:S04]  /*3380*/  STS.128 [R232+UR14], R148 ;  /* 0x00000094e8007988 */ /* 0x000fe80008000c0e */
[----:B------:R-:W-:Y:S04]  /*3390*/  STS.128 [R231+UR14], R152 ;  /* 0x00000098e7007988 */ /* 0x000fe80008000c0e */
[----:B------:R-:W-:Y:S04]  /*33a0*/  STS.128 [R230+UR14], R156 ;  /* 0x0000009ce6007988 */ /* 0x000fe80008000c0e */
[----:B------:R-:W-:Y:S01]  /*33b0*/  STS.128 [R199+UR14], R160 ;  /* 0x000000a0c7007988 */ /* 0x000fe20008000c0e */
[----:B------:R-:W-:Y:S06]  /*33c0*/  BAR.SYNC.DEFER_BLOCKING 0x0 ;  /* 0x0000000000007b1d */ /* 0x000fec0000010000 */
        /* <DEDUP_REMOVED lines=9> */
[----:B------:R-:W-:Y:S04]  /*3460*/  STS.128 [R0+UR14], R164 ;  /* 0x000000a400007988 */ /* 0x000fe80008000c0e */
[----:B------:R-:W-:Y:S04]  /*3470*/  STS.128 [R235+UR14], R168 ;  /* 0x000000a8eb007988 */ /* 0x000fe80008000c0e */
[----:B------:R-:W-:Y:S04]  /*3480*/  STS.128 [R234+UR14], R172 ;  /* 0x000000acea007988 */ /* 0x000fe80008000c0e */
[----:B------:R-:W-:Y:S04]  /*3490*/  STS.128 [R233+UR14], R176 ;  /* 0x000000b0e9007988 */ /* 0x000fe80008000c0e */
[----:B------:R-:W-:Y:S04]  /*34a0*/  STS.128 [R232+UR14], R180 ;  /* 0x000000b4e8007988 */ /* 0x000fe80008000c0e */
[----:B----4-:R-:W-:Y:S04]  /*34b0*/  STS.128 [R231+UR14], R184 ;  /* 0x000000b8e7007988 */ /* 0x010fe80008000c0e */
[----:B---3--:R-:W-:Y:S04]  /*34c0*/  STS.128 [R230+UR14], R188 ;  /* 0x000000bce6007988 */ /* 0x008fe80008000c0e */
[----:B------:R-:W-:Y:S01]  /*34d0*/  STS.128 [R199+UR14], R192 ;  /* 0x000000c0c7007988 */ /* 0x000fe20008000c0e */
[----:B------:R-:W-:Y:S06]  /*34e0*/  BAR.SYNC.DEFER_BLOCKING 0x0 ;  /* 0x0000000000007b1d */ /* 0x000fec0000010000 */
[----:B------:R-:W2:Y:S04]  /*34f0*/  LDSM.16.M88.4 R192, [R2] ;  /* 0x0000000002c0783b */ /* 0x000ea80000000200 */
        /* <DEDUP_REMOVED lines=17> */
[----:B------:R-:W3:Y:S04]  /*3610*/  LDSM.16.M88.4 R96, [R2] ;  /* 0x000000000260783b */ /* 0x000ee80000000200 */
        /* <DEDUP_REMOVED lines=17> */
[----:B------:R-:W4:Y:S04]  /*3730*/  LDSM.16.M88.4 R128, [R2] ;  /* 0x000000000280783b */ /* 0x000f280000000200 */
        /* <DEDUP_REMOVED lines=8> */
[----:B------:R5:W-:Y:S02]  /*37c0*/  STS.128 [R0+UR14], R4 ;  /* 0x0000000400007988 */ /* 0x000be40008000c0e */
[----:B-----5:R-:W-:-:S02]  /*37d0*/  LOP3.LUT R4, R0, 0x10, RZ, 0x3c, !PT ;  /* 0x0000001000047812 */ /* 0x020fc400078e3cff */
[C---:B------:R-:W-:Y:S02]  /*37e0*/  LOP3.LUT R5, R0.reuse, 0x20, RZ, 0x3c, !PT ;  /* 0x0000002000057812 */ /* 0x040fe400078e3cff */
[C---:B------:R-:W-:Y:S01]  /*37f0*/  LOP3.LUT R6, R0.reuse, 0x30, RZ, 0x3c, !PT ;  /* 0x0000003000067812 */ /* 0x040fe200078e3cff */
[----:B------:R-:W-:Y:S01]  /*3800*/  STS.128 [R4+UR14], R8 ;  /* 0x0000000804007988 */ /* 0x000fe20008000c0e */
[----:B------:R-:W-:-:S03]  /*3810*/  LOP3.LUT R7, R0, 0x40, RZ, 0x3c, !PT ;  /* 0x0000004000077812 */ /* 0x000fc600078e3cff */
[----:B------:R-:W-:Y:S04]  /*3820*/  STS.128 [R5+UR14], R12 ;  /* 0x0000000c05007988 */ /* 0x000fe80008000c0e */
[----:B------:R-:W-:Y:S04]  /*3830*/  STS.128 [R6+UR14], R16 ;  /* 0x0000001006007988 */ /* 0x000fe80008000c0e */
[----:B------:R-:W-:Y:S04]  /*3840*/  STS.128 [R7+UR14], R20 ;  /* 0x0000001407007988 */ /* 0x000fe80008000c0e */
[----:B------:R-:W-:Y:S04]  /*3850*/  STS.128 [R231+UR14], R24 ;  /* 0x00000018e7007988 */ /* 0x000fe80008000c0e */
[----:B------:R-:W-:Y:S04]  /*3860*/  STS.128 [R230+UR14], R28 ;  /* 0x0000001ce6007988 */ /* 0x000fe80008000c0e */
[----:B------:R-:W-:Y:S01]  /*3870*/  STS.128 [R199+UR14], R32 ;  /* 0x00000020c7007988 */ /* 0x000fe20008000c0e */
[----:B------:R-:W-:Y:S06]  /*3880*/  BAR.SYNC.DEFER_BLOCKING 0x0 ;  /* 0x0000000000007b1d */ /* 0x000fec0000010000 */
[----:B------:R-:W5:Y:S04]  /*3890*/  LDSM.16.M88.4 R8, [R2] ;  /* 0x000000000208783b */ /* 0x000f680000000200 */
        /* <DEDUP_REMOVED lines=8> */
[----:B------:R0:W-:Y:S04]  /*3920*/  STS.128 [R0+UR14], R36 ;  /* 0x0000002400007988 */ /* 0x0001e80008000c0e */
[----:B------:R-:W-:Y:S04]  /*3930*/  STS.128 [R4+UR14], R40 ;  /* 0x0000002804007988 */ /* 0x000fe80008000c0e */
[----:B------:R-:W-:Y:S04]  /*3940*/  STS.128 [R5+UR14], R44 ;  /* 0x0000002c05007988 */ /* 0x000fe80008000c0e */
[----:B------:R-:W-:Y:S04]  /*3950*/  STS.128 [R6+UR14], R48 ;  /* 0x0000003006007988 */ /* 0x000fe80008000c0e */
[----:B------:R-:W-:Y:S04]  /*3960*/  STS.128 [R7+UR14], R52 ;  /* 0x0000003407007988 */ /* 0x000fe80008000c0e */
[----:B------:R-:W-:Y:S04]  /*3970*/  STS.128 [R231+UR14], R56 ;  /* 0x00000038e7007988 */ /* 0x000fe80008000c0e */
[----:B------:R-:W-:Y:S04]  /*3980*/  STS.128 [R230+UR14], R60 ;  /* 0x0000003ce6007988 */ /* 0x000fe80008000c0e */
[----:B------:R1:W-:Y:S01]  /*3990*/  STS.128 [R199+UR14], R64 ;  /* 0x00000040c7007988 */ /* 0x0003e20008000c0e */
[----:B0-----:R-:W0:Y:S01]  /*39a0*/  S2R R36, SR_TID.X ;  /* 0x0000000000247919 */ /* 0x001e220000002100 */
[----:B------:R-:W-:Y:S06]  /*39b0*/  BAR.SYNC.DEFER_BLOCKING 0x0 ;  /* 0x0000000000007b1d */ /* 0x000fec0000010000 */
[----:B-1----:R-:W5:Y:S04]  /*39c0*/  LDL.LU R67, [R1+0x88] ;  /* 0x0000880001437983 */ /* 0x002f680000300800 */
[----:B------:R-:W5:Y:S04]  /*39d0*/  LDL.LU R65, [R1+0x84] ;  /* 0x0000840001417983 */ /* 0x000f680000300800 */
[----:B------:R-:W5:Y:S04]  /*39e0*/  LDL.LU R63, [R1+0x80] ;  /* 0x00008000013f7983 */ /* 0x000f680000300800 */
[----:B------:R-:W5:Y:S04]  /*39f0*/  LDL.LU R61, [R1+0x7c] ;  /* 0x00007c00013d7983 */ /* 0x000f680000300800 */
[----:B------:R-:W5:Y:S04]  /*3a00*/  LDL.LU R59, [R1+0x78] ;  /* 0x00007800013b7983 */ /* 0x000f680000300800 */
[----:B------:R-:W5:Y:S01]  /*3a10*/  LDL.LU R57, [R1+0x74] ;  /* 0x0000740001397983 */ /* 0x000f620000300800 */
[----:B0-----:R-:W-:Y:S01]  /*3a20*/  SHF.R.U32.HI R36, RZ, 0x5, R36 ;  /* 0x00000005ff247819 */ /* 0x001fe20000011624 */
[----:B------:R-:W0:Y:S03]  /*3a30*/  S2R R199, SR_TID.X ;  /* 0x0000000000c77919 */ /* 0x000e260000002100 */
[----:B------:R-:W-:Y:S01]  /*3a40*/  SGXT.U32 R36, R36, 0x2 ;  /* 0x000000022424781a */ /* 0x000fe20000000000 */
[----:B------:R-:W1:Y:S03]  /*3a50*/  S2R R37, SR_TID.X ;  /* 0x0000000000257919 */ /* 0x000e660000002100 */
[----:B------:R-:W-:Y:S01]  /*3a60*/  LOP3.LUT R36, R36, 0x20, RZ, 0xfc, !PT ;  /* 0x0000002024247812 */ /* 0x000fe200078efcff */
[----:B------:R-:W2:Y:S01]  /*3a70*/  LDSM.16.M88.4 R48, [R2] ;  /* 0x000000000230783b */ /* 0x000ea20000000200 */
[----:B------:R-:W3:Y:S01]  /*3a80*/  S2R R38, SR_TID.X ;  /* 0x0000000000267919 */ /* 0x000ee20000002100 */
[----:B0-----:R-:W-:-:S02]  /*3a90*/  LOP3.LUT R199, R199, 0x60, RZ, 0xc0, !PT ;  /* 0x00000060c7c77812 */ /* 0x001fc400078ec0ff */
[----:B-1----:R-:W-:-:S03]  /*3aa0*/  SHF.R.U32.HI R37, RZ, 0x5, R37 ;  /* 0x00000005ff257819 */ /* 0x002fc60000011625 */
[----:B------:R-:W-:Y:S01]  /*3ab0*/  IMAD.SHL.U32 R199, R199, 0x8, RZ ;  /* 0x00000008c7c77824 */ /* 0x000fe200078e00ff */
[----:B------:R-:W-:-:S03]  /*3ac0*/  SGXT.U32 R37, R37, 0x2 ;  /* 0x000000022525781a */ /* 0x000fc60000000000 */
[----:B------:R-:W-:Y:S01]  /*3ad0*/  IMAD.SHL.U32 R4, R199, 0x4, RZ ;  /* 0x00000004c7047824 */ /* 0x000fe200078e00ff */
[----:B---3--:R-:W-:-:S04]  /*3ae0*/  SHF.R.U32.HI R38, RZ, 0x5, R38 ;  /* 0x00000005ff267819 */ /* 0x008fc80000011626 */
[----:B------:R-:W-:Y:S02]  /*3af0*/  IADD3 R4, P0, P2, R240, UR26, R4 ;  /* 0x0000001af0047c10 */ /* 0x000fe4000fa1e004 */
[----:B------:R-:W-:Y:S02]  /*3b00*/  LOP3.LUT R37, R37, 0x28, RZ, 0xfc, !PT ;  /* 0x0000002825257812 */ /* 0x000fe400078efcff */
[----:B------:R-:W-:Y:S01]  /*3b10*/  IADD3.X R5, PT, PT, RZ, UR27, RZ, P0, P2 ;  /* 0x0000001bff057c10 */ /* 0x000fe200087e44ff */
[----:B------:R-:W0:Y:S01]  /*3b20*/  LDCU.64 UR26, c[0x0][0x390] ;  /* 0x00007200ff1a77ac */ /* 0x000e220008000a00 */
[----:B------:R-:W-:Y:S02]  /*3b30*/  LEA R6, P0, R198, UR4, 0x2 ;  /* 0x00000004c6067c11 */ /* 0x000fe4000f8010ff */
[----:B------:R-:W-:Y:S01]  /*3b40*/  SGXT.U32 R38, R38, 0x2 ;  /* 0x000000022626781a */ /* 0x000fe20000000000 */
[----:B------:R-:W-:Y:S01]  /*3b50*/  STG.E desc[UR16][R4.64], R196 ;  /* 0x000000c404007986 */ /* 0x000fe2000c101910 */
[----:B------:R-:W-:Y:S01]  /*3b60*/  LEA.HI.X R0, R198, UR5, RZ, 0x2, P0 ;  /* 0x00000005c6007c11 */ /* 0x000fe200080f14ff */
[----:B------:R-:W1:Y:S01]  /*3b70*/  LDCU.64 UR4, c[0x0][0x390] ;  /* 0x00007200ff0477ac */ /* 0x000e620008000a00 */
[----:B------:R-:W-:Y:S01]  /*3b80*/  IADD3 R6, P0, PT, R240, R6, RZ ;  /* 0x00000006f0067210 */ /* 0x000fe20007f1e0ff */
[----:B------:R-:W-:Y:S01]  /*3b90*/  STG.E desc[UR16][R4.64+0x80], R228 ;  /* 0x000080e404007986 */ /* 0x000fe2000c101910 */
[----:B------:R-:W-:-:S03]  /*3ba0*/  LOP3.LUT R38, R38, 0x24, RZ, 0xfc, !PT ;  /* 0x0000002426267812 */ /* 0x000fc600078efcff */
[----:B------:R-:W-:Y:S01]  /*3bb0*/  IMAD.X R7, RZ, RZ, R0, P0 ;  /* 0x000000ffff077224 */ /* 0x000fe200000e0600 */
[C---:B------:R-:W-:Y:S01]  /*3bc0*/  LEA R64, P0, R36.reuse, UR22, 0xa ;  /* 0x0000001624407c11 */ /* 0x040fe2000f8050ff */
[----:B------:R-:W-:Y:S01]  /*3bd0*/  IMAD.SHL.U32 R0, R36, 0x100, RZ ;  /* 0x0000010024007824 */ /* 0x000fe200078e00ff */
[----:B------:R-:W-:Y:S01]  /*3be0*/  STG.E desc[UR16][R4.64+0x100], R160 ;  /* 0x000100a004007986 */ /* 0x000fe2000c101910 */
[----:B------:R-:W3:Y:S03]  /*3bf0*/  S2R R36, SR_TID.X ;  /* 0x0000000000247919 */ /* 0x000ee60000002100 */
[----:B--2---:R0:W-:Y:S04]  /*3c00*/  STG.E desc[UR16][R4.64+0x180], R192 ;  /* 0x000180c004007986 */ /* 0x0041e8000c101910 */
[----:B------:R-:W-:Y:S04]  /*3c10*/  STG.E desc[UR16][R4.64+0x200], R96 ;  /* 0x0002006004007986 */ /* 0x000fe8000c101910 */
[----:B----4-:R-:W-:Y:S04]  /*3c20*/  STG.E desc[UR16][R4.64+0x280], R128 ;  /* 0x0002808004007986 */ /* 0x010fe8000c101910 */
[----:B-----5:R-:W-:Y:S01]  /*3c30*/  STG.E desc[UR16][R4.64+0x300], R8 ;  /* 0x0003000804007986 */ /* 0x020fe2000c101910 */
[----:B0-----:R-:W-:-:S03]  /*3c40*/  LEA R192, P2, R37, UR26, 0xa ;  /* 0x0000001a25c07c11 */ /* 0x001fc6000f8450ff */
[----:B------:R0:W-:Y:S04]  /*3c50*/  STG.E desc[UR16][R4.64+0x380], R48 ;  /* 0x0003803004007986 */ /* 0x0001e8000c101910 */
[----:B------:R-:W-:Y:S04]  /*3c60*/  STG.E desc[UR16][R6.64], R197 ;  /* 0x000000c506007986 */ /* 0x000fe8000c101910 */
[----:B------:R-:W-:Y:S01]  /*3c70*/  STG.E desc[UR16][R6.64+0x80], R229 ;  /* 0x000080e506007986 */ /* 0x000fe2000c101910 */
[----:B---3--:R-:W-:Y:S01]  /*3c80*/  SHF.R.U32.HI R36, RZ, 0x5, R36 ;  /* 0x00000005ff247819 */ /* 0x008fe20000011624 */
[----:B0-----:R-:W-:-:S02]  /*3c90*/  IMAD.SHL.U32 R5, R37, 0x100, RZ ;  /* 0x0000010025057824 */ /* 0x001fc400078e00ff */
[----:B------:R-:W-:Y:S01]  /*3ca0*/  STG.E desc[UR16][R6.64+0x100], R161 ;  /* 0x000100a106007986 */ /* 0x000fe2000c101910 */
[----:B------:R-:W-:Y:S01]  /*3cb0*/  SGXT.U32 R36, R36, 0x2 ;  /* 0x000000022424781a */ /* 0x000fe20000000000 */
[----:B------:R-:W-:Y:S02]  /*3cc0*/  IMAD.SHL.U32 R8, R251, 0x100, RZ ;  /* 0x00000100fb087824 */ /* 0x000fe400078e00ff */
[----:B------:R-:W-:Y:S01]  /*3cd0*/  STG.E desc[UR16][R6.64+0x180], R193 ;  /* 0x000180c106007986 */ /* 0x000fe2000c101910 */
[----:B------:R-:W-:-:S03]  /*3ce0*/  LOP3.LUT R36, R36, 0x2c, RZ, 0xfc, !PT ;  /* 0x0000002c24247812 */ /* 0x000fc600078efcff */
[----:B------:R-:W-:Y:S01]  /*3cf0*/  STG.E desc[UR16][R6.64+0x200], R97 ;  /* 0x0002006106007986 */ /* 0x000fe2000c101910 */
[----:B------:R-:W-:-:S03]  /*3d00*/  LEA.HI.X R5, R5, UR27, RZ, 0x2, P2 ;  /* 0x0000001b05057c11 */ /* 0x000fc600090f14ff */
[----:B------:R-:W-:Y:S01]  /*3d10*/  STG.E desc[UR16][R6.64+0x280], R129 ;  /* 0x0002808106007986 */ /* 0x000fe2000c101910 */
[----:B-1----:R-:W-:Y:S01]  /*3d20*/  LEA R96, P2, R251, UR4, 0xa ;  /* 0x00000004fb607c11 */ /* 0x002fe2000f8450ff */
[C---:B------:R-:W-:Y:S01]  /*3d30*/  IMAD.SHL.U32 R4, R36.reuse, 0x100, RZ ;  /* 0x0000010024047824 */ /* 0x040fe200078e00ff */
[----:B------:R-:W-:Y:S01]  /*3d40*/  LEA R160, P3, R36, UR28, 0xa ;  /* 0x0000001c24a07c11 */ /* 0x000fe2000f8650ff */
[----:B------:R-:W-:Y:S04]  /*3d50*/  STG.E desc[UR16][R6.64+0x300], R9 ;  /* 0x0003000906007986 */ /* 0x000fe8000c101910 */
[----:B------:R0:W-:Y:S01]  /*3d60*/  STG.E desc[UR16][R6.64+0x380], R49 ;  /* 0x0003803106007986 */ /* 0x0001e2000c101910 */
[----:B------:R-:W-:Y:S01]  /*3d70*/  LEA.HI.X R8, R8, UR5, RZ, 0x2, P2 ;  /* 0x0000000508087c11 */ /* 0x000fe200090f14ff */
[----:B------:R-:W1:Y:S01]  /*3d80*/  LDCU.64 UR4, c[0x0][0x390] ;  /* 0x00007200ff0477ac */ /* 0x000e620008000a00 */
[----:B------:R-:W-:-:S02]  /*3d90*/  IMAD.SHL.U32 R36, R250, 0x100, RZ ;  /* 0x00000100fa247824 */ /* 0x000fc400078e00ff */
[----:B------:R-:W-:Y:S01]  /*3da0*/  IMAD.SHL.U32 R39, R247, 0x100, RZ ;  /* 0x00000100f7277824 */ /* 0x000fe200078e00ff */
[----:B------:R-:W2:Y:S01]  /*3db0*/  LDCU.64 UR26, c[0x0][0x390] ;  /* 0x00007200ff1a77ac */ /* 0x000ea20008000a00 */
[----:B0-----:R-:W-:Y:S01]  /*3dc0*/  LEA.HI.X R6, R0, UR23, RZ, 0x2, P0 ;  /* 0x0000001700067c11 */ /* 0x001fe200080f14ff */
[C---:B------:R-:W-:Y:S01]  /*3dd0*/  IMAD.SHL.U32 R0, R38.reuse, 0x100, RZ ;  /* 0x0000010026007824 */ /* 0x040fe200078e00ff */
[----:B------:R-:W-:Y:S01]  /*3de0*/  LEA R196, P0, R38, UR24, 0xa ;  /* 0x0000001826c47c11 */ /* 0x000fe2000f8050ff */
[----:B------:R-:W0:Y:S03]  /*3df0*/  LDCU.64 UR22, c[0x0][0x390] ;  /* 0x00007200ff1677ac */ /* 0x000e260008000a00 */
[----:B------:R-:W-:Y:S01]  /*3e00*/  LEA.HI.X R7, R0, UR25, RZ, 0x2, P0 ;  /* 0x0000001900077c11 */ /* 0x000fe200080f14ff */
[----:B------:R-:W-:Y:S01]  /*3e10*/  IMAD.SHL.U32 R9, R249, 0x100, RZ ;  /* 0x00000100f9097824 */ /* 0x000fe200078e00ff */
[----:B------:R-:W-:Y:S01]  /*3e20*/  LEA.HI.X R0, R4, UR29, RZ, 0x2, P3 ;  /* 0x0000001d04007c11 */ /* 0x000fe200098f14ff */
[----:B------:R-:W-:Y:S01]  /*3e30*/  IMAD.SHL.U32 R4, R252, 0x100, RZ ;  /* 0x00000100fc047824 */ /* 0x000fe200078e00ff */
[----:B------:R-:W-:Y:S01]  /*3e40*/  LEA R66, P3, R250, UR32, 0xa ;  /* 0x00000020fa427c11 */ /* 0x000fe2000f8650ff */
[----:B------:R-:W-:Y:S01]  /*3e50*/  IMAD.SHL.U32 R47, R244, 0x100, RZ ;  /* 0x00000100f42f7824 */ /* 0x000fe200078e00ff */
[----:B------:R-:W-:Y:S01]  /*3e60*/  LEA R56, P0, R252, UR30, 0xa ;  /* 0x0000001efc387c11 */ /* 0x000fe2000f8050ff */
[----:B------:R-:W-:Y:S01]  /*3e70*/  IMAD.SHL.U32 R37, R248, 0x100, RZ ;  /* 0x00000100f8257824 */ /* 0x000fe200078e00ff */
[----:B------:R-:W-:Y:S01]  /*3e80*/  LEA.HI.X R36, R36, UR33, RZ, 0x2, P3 ;  /* 0x0000002124247c11 */ /* 0x000fe200098f14ff */
[----:B------:R-:W-:Y:S01]  /*3e90*/  IMAD.SHL.U32 R54, R241, 0x100, RZ ;  /* 0x00000100f1367824 */ /* 0x000fe200078e00ff */
[----:B------:R-:W-:Y:S01]  /*3ea0*/  LEA R60, P3, R247, UR38, 0xa ;  /* 0x00000026f73c7c11 */ /* 0x000fe2000f8650ff */
[----:B------:R-:W-:Y:S01]  /*3eb0*/  IMAD.SHL.U32 R41, R245, 0x100, RZ ;  /* 0x00000100f5297824 */ /* 0x000fe200078e00ff */
[----:B------:R-:W-:Y:S01]  /*3ec0*/  LEA.HI.X R4, R4, UR31, RZ, 0x2, P0 ;  /* 0x0000001f04047c11 */ /* 0x000fe200080f14ff */
[----:B------:R-:W3:Y:S01]  /*3ed0*/  LDCU.64 UR32, c[0x0][0x390] ;  /* 0x00007200ff2077ac */ /* 0x000ee20008000a00 */
[----:B------:R-:W-:-:S02]  /*3ee0*/  LEA.HI.X R39, R39, UR39, RZ, 0x2, P3 ;  /* 0x0000002727277c11 */ /* 0x000fc400098f14ff */
[----:B------:R-:W-:Y:S02]  /*3ef0*/  LEA R62, P0, R249, UR34, 0xa ;  /* 0x00000022f93e7c11 */ /* 0x000fe4000f8050ff */
[----:B------:R-:W-:Y:S01]  /*3f00*/  LEA R42, P2, R248, UR36, 0xa ;  /* 0x00000024f82a7c11 */ /* 0x000fe2000f8450ff */
[----:B------:R-:W-:Y:S01]  /*3f10*/  IMAD.SHL.U32 R43, R3, 0x100, RZ ;  /* 0x00000100032b7824 */ /* 0x000fe200078e00ff */
[----:B------:R-:W-:Y:S01]  /*3f20*/  LEA R244, P3, R244, UR42, 0xa ;  /* 0x0000002af4f47c11 */ /* 0x000fe2000f8650ff */
[----:B------:R-:W-:Y:S01]  /*3f30*/  IMAD.SHL.U32 R129, R237, 0x100, RZ ;  /* 0x00000100ed817824 */ /* 0x000fe200078e00ff */
[----:B------:R-:W-:Y:S01]  /*3f40*/  LEA.HI.X R9, R9, UR35, RZ, 0x2, P0 ;  /* 0x0000002309097c11 */ /* 0x000fe200080f14ff */
[----:B------:R-:W4:Y:S01]  /*3f50*/  LDCU.64 UR34, c[0x0][0x390] ;  /* 0x00007200ff2277ac */ /* 0x000f220008000a00 */
[----:B------:R-:W-:Y:S02]  /*3f60*/  LEA.HI.X R47, R47, UR43, RZ, 0x2, P3 ;  /* 0x0000002b2f2f7c11 */ /* 0x000fe400098f14ff */
[----:B-1----:R-:W-:Y:S01]  /*3f70*/  LEA R40, P3, R241, UR4, 0xa ;  /* 0x00000004f1287c11 */ /* 0x002fe2000f8650ff */
[----:B------:R-:W-:Y:S01]  /*3f80*/  IMAD.SHL.U32 R49, R236, 0x100, RZ ;  /* 0x00000100ec317824 */ /* 0x000fe200078e00ff */
[----:B------:R-:W-:Y:S01]  /*3f90*/  LEA.HI.X R37, R37, UR37, RZ, 0x2, P2 ;  /* 0x0000002525257c11 */ /* 0x000fe200090f14ff */
[----:B------:R-:W-:Y:S01]  /*3fa0*/  IMAD.SHL.U32 R38, R246, 0x100, RZ ;  /* 0x00000100f6267824 */ /* 0x000fe200078e00ff */
[----:B0-----:R-:W-:Y:S01]  /*3fb0*/  LEA R48, P2, R245, UR22, 0xa ;  /* 0x00000016f5307c11 */ /* 0x001fe2000f8450ff */
[----:B------:R-:W0:Y:S01]  /*3fc0*/  LDCU.64 UR24, c[0x0][0x390] ;  /* 0x00007200ff1877ac */ /* 0x000e220008000a00 */
[----:B------:R-:W-:Y:S01]  /*3fd0*/  LEA.HI.X R54, R54, UR5, RZ, 0x2, P3 ;  /* 0x0000000536367c11 */ /* 0x000fe200098f14ff */
[----:B------:R-:W1:Y:S01]  /*3fe0*/  LDCU.64 UR4, c[0x0][0x390] ;  /* 0x00007200ff0477ac */ /* 0x000e620008000a00 */
[----:B------:R-:W-:Y:S01]  /*3ff0*/  LEA.HI.X R41, R41, UR23, RZ, 0x2, P2 ;  /* 0x0000001729297c11 */ /* 0x000fe200090f14ff */
[----:B------:R-:W5:Y:S01]  /*4000*/  LDCU.64 UR22, c[0x0][0x390] ;  /* 0x00007200ff1677ac */ /* 0x000f620008000a00 */
[----:B----4-:R-:W-:-:S02]  /*4010*/  LEA R230, P4, R3, UR34, 0xa ;  /* 0x0000002203e67c11 */ /* 0x010fc4000f8850ff */
[----:B---3--:R-:W-:Y:S01]  /*4020*/  LEA R237, P3, R237, UR32, 0xa ;  /* 0x00000020eded7c11 */ /* 0x008fe2000f8650ff */
[----:B------:R-:W3:Y:S01]  /*4030*/  LDCU.64 UR30, c[0x0][0x390] ;  /* 0x00007200ff1e77ac */ /* 0x000ee20008000a00 */
[----:B------:R-:W-:Y:S02]  /*4040*/  LEA.HI.X R199, R43, UR35, RZ, 0x2, P4 ;  /* 0x000000232bc77c11 */ /* 0x000fe4000a0f14ff */
[----:B------:R-:W-:Y:S01]  /*4050*/  LEA.HI.X R129, R129, UR33, RZ, 0x2, P3 ;  /* 0x0000002181817c11 */ /* 0x000fe200098f14ff */
[----:B------:R-:W4:Y:S01]  /*4060*/  LDCU.64 UR28, c[0x0][0x390] ;  /* 0x00007200ff1c77ac */ /* 0x000f220008000a00 */
[----:B------:R-:W-:Y:S02]  /*4070*/  LEA R58, P0, R246, UR40, 0xa ;  /* 0x00000028f63a7c11 */ /* 0x000fe4000f8050ff */
[----:B-----5:R-:W-:-:S04]  /*4080*/  LEA R236, P3, R236, UR22, 0xa ;  /* 0x00000016ecec7c11 */ /* 0x020fc8000f8650ff */
[----:B------:R-:W-:Y:S01]  /*4090*/  LEA.HI.X R3, R49, UR23, RZ, 0x2, P3 ;  /* 0x0000001731037c11 */ /* 0x000fe200098f14ff */
[C---:B------:R-:W-:Y:S01]  /*40a0*/  IMAD.SHL.U32 R52, R242.reuse, 0x100, RZ ;  /* 0x00000100f2347824 */ /* 0x040fe200078e00ff */
[----:B--2---:R-:W-:Y:S01]  /*40b0*/  LEA R44, P2, R242, UR26, 0xa ;  /* 0x0000001af22c7c11 */ /* 0x004fe2000f8450ff */
[C---:B------:R-:W-:Y:S01]  /*40c0*/  IMAD.SHL.U32 R45, R243.reuse, 0x100, RZ ;  /* 0x00000100f32d7824 */ /* 0x040fe200078e00ff */
[----:B------:R-:W-:Y:S02]  /*40d0*/  LEA.HI.X R38, R38, UR41, RZ, 0x2, P0 ;  /* 0x0000002926267c11 */ /* 0x000fe400080f14ff */
[----:B------:R-:W-:Y:S01]  /*40e0*/  LEA.HI.X R52, R52, UR27, RZ, 0x2, P2 ;  /* 0x0000001b34347c11 */ /* 0x000fe200090f14ff */
[----:B------:R-:W2:Y:S01]  /*40f0*/  LDCU.64 UR26, c[0x0][0x390] ;  /* 0x00007200ff1a77ac */ /* 0x000ea20008000a00 */
[----:B0-----:R-:W-:Y:S01]  /*4100*/  LEA R46, P0, R243, UR24, 0xa ;  /* 0x00000018f32e7c11 */ /* 0x001fe2000f8050ff */
[C---:B------:R-:W-:Y:S01]  /*4110*/  IMAD.SHL.U32 R55, R238.reuse, 0x100, RZ ;  /* 0x00000100ee377824 */ /* 0x040fe200078e00ff */
[----:B---3--:R-:W-:Y:S01]  /*4120*/  LEA R238, P2, R238, UR30, 0xa ;  /* 0x0000001eeeee7c11 */ /* 0x008fe2000f8450ff */
[----:B------:R-:W-:Y:S01]  /*4130*/  IMAD.SHL.U32 R53, R239, 0x100, RZ ;  /* 0x00000100ef357824 */ /* 0x000fe200078e00ff */
[----:B------:R-:W-:Y:S01]  /*4140*/  LEA.HI.X R45, R45, UR25, RZ, 0x2, P0 ;  /* 0x000000192d2d7c11 */ /* 0x000fe200080f14ff */
[----:B------:R-:W0:Y:S01]  /*4150*/  LDCU.64 UR24, c[0x0][0x390] ;  /* 0x00007200ff1877ac */ /* 0x000e220008000a00 */
[----:B----4-:R-:W-:-:S02]  /*4160*/  LEA R239, P0, R239, UR28, 0xa ;  /* 0x0000001cefef7c11 */ /* 0x010fc4000f8050ff */
[----:B------:R-:W-:Y:S02]  /*4170*/  LEA.HI.X R55, R55, UR31, RZ, 0x2, P2 ;  /* 0x0000001f37377c11 */ /* 0x000fe400090f14ff */
[C---:B------:R-:W-:Y:S02]  /*4180*/  IADD3 R196, P5, PT, R240.reuse, R196, RZ ;  /* 0x000000c4f0c47210 */ /* 0x040fe40007fbe0ff */
[----:B------:R-:W-:Y:S02]  /*4190*/  LEA.HI.X R53, R53, UR29, RZ, 0x2, P0 ;  /* 0x0000001d35357c11 */ /* 0x000fe400080f14ff */
[C---:B------:R-:W-:Y:S01]  /*41a0*/  IADD3 R160, P6, PT, R240.reuse, R160, RZ ;  /* 0x000000a0f0a07210 */ /* 0x040fe20007fde0ff */
[----:B------:R-:W-:Y:S01]  /*41b0*/  IMAD.X R197, RZ, RZ, R7, P5 ;  /* 0x000000ffffc57224 */ /* 0x000fe200028e0607 */
[----:B------:R-:W-:-:S03]  /*41c0*/  IADD3 R96, P5, PT, R240, R96, RZ ;  /* 0x00000060f0607210 */ /* 0x000fc60007fbe0ff */
[----:B------:R-:W-:Y:S01]  /*41d0*/  IMAD.X R161, RZ, RZ, R0, P6 ;  /* 0x000000ffffa17224 */ /* 0x000fe200030e0600 */
[C---:B------:R-:W-:Y:S01]  /*41e0*/  IADD3 R62, P6, PT, R240.reuse, R62, RZ ;  /* 0x0000003ef03e7210 */ /* 0x040fe20007fde0ff */
[----:B------:R-:W-:Y:S01]  /*41f0*/  IMAD.X R97, RZ, RZ, R8, P5 ;  /* 0x000000ffff617224 */ /* 0x000fe200028e0608 */
[----:B------:R-:W-:Y:S02]  /*4200*/  IADD3 R60, P5, PT, R240, R60, RZ ;  /* 0x0000003cf03c7210 */ /* 0x000fe40007fbe0ff */
[----:B-1----:R-:W-:-:S04]  /*4210*/  LEA R248, P4, R57, UR4, 0x2 ;  /* 0x0000000439f87c11 */ /* 0x002fc8000f8810ff */
[----:B------:R-:W-:Y:S02]  /*4220*/  LEA.HI.X R249, R57, UR5, RZ, 0x2, P4 ;  /* 0x0000000539f97c11 */ /* 0x000fe4000a0f14ff */
[----:B------:R-:W-:Y:S01]  /*4230*/  LEA R246, P3, R59, UR20, 0x2 ;  /* 0x000000143bf67c11 */ /* 0x000fe2000f8610ff */
[----:B------:R-:W1:Y:S01]  /*4240*/  S2R R57, SR_TID.X ;  /* 0x0000000000397919 */ /* 0x000e620000002100 */
[----:B------:R-:W-:Y:S01]  /*4250*/  LEA R250, P2, R65, UR10, 0x2 ;  /* 0x0000000a41fa7c11 */ /* 0x000fe2000f8410ff */
[----:B------:R-:W3:Y:S01]  /*4260*/  LDCU.64 UR4, c[0x0][0x390] ;  /* 0x00007200ff0477ac */ /* 0x000ee20008000a00 */
[----:B------:R-:W-:Y:S02]  /*4270*/  LEA.HI.X R252, R59, UR21, RZ, 0x2, P3 ;  /* 0x000000153bfc7c11 */ /* 0x000fe400098f14ff */
[----:B------:R-:W4:Y:S01]  /*4280*/  S2R R59, SR_TID.X ;  /* 0x00000000003b7919 */ /* 0x000f220000002100 */
[C---:B------:R-:W-:Y:S02]  /*4290*/  IADD3 R64, P4, PT, R240.reuse, R64, RZ ;  /* 0x00000040f0407210 */ /* 0x040fe40007f9e0ff */
[----:B------:R-:W-:-:S02]  /*42a0*/  IADD3 R192, P3, PT, R240, R192, RZ ;  /* 0x000000c0f0c07210 */ /* 0x000fc40007f7e0ff */
[----:B------:R-:W-:Y:S02]  /*42b0*/  LEA R128, P0, R67, UR6, 0x2 ;  /* 0x0000000643807c11 */ /* 0x000fe4000f8010ff */
[----:B------:R-:W-:Y:S01]  /*42c0*/  LEA.HI.X R229, R65, UR11, RZ, 0x2, P2 ;  /* 0x0000000b41e57c11 */ /* 0x000fe200090f14ff */
[----:B------:R-:W-:Y:S01]  /*42d0*/  IMAD.X R65, RZ, RZ, R6, P4 ;  /* 0x000000ffff417224 */ /* 0x000fe200020e0606 */
[----:B------:R-:W-:Y:S01]  /*42e0*/  LEA R245, P2, R61, UR18, 0x2 ;  /* 0x000000123df57c11 */ /* 0x000fe2000f8410ff */
[----:B------:R-:W-:Y:S01]  /*42f0*/  IMAD.X R193, RZ, RZ, R5, P3 ;  /* 0x000000ffffc17224 */ /* 0x000fe200018e0605 */
[C---:B------:R-:W-:Y:S02]  /*4300*/  IADD3 R56, P4, PT, R240.reuse, R56, RZ ;  /* 0x00000038f0387210 */ /* 0x040fe40007f9e0ff */
[----:B------:R-:W-:Y:S02]  /*4310*/  LEA.HI.X R228, R67, UR7, RZ, 0x2, P0 ;  /* 0x0000000743e47c11 */ /* 0x000fe400080f14ff */
[----:B------:R-:W-:-:S02]  /*4320*/  IADD3 R66, P3, PT, R240, R66, RZ ;  /* 0x00000042f0427210 */ /* 0x000fc40007f7e0ff */
[----:B-1----:R-:W-:-:S04]  /*4330*/  SHF.R.U32.HI R57, RZ, 0x5, R57 ;  /* 0x00000005ff397819 */ /* 0x002fc80000011639 */
[----:B------:R-:W-:Y:S02]  /*4340*/  SGXT.U32 R57, R57, 0x2 ;  /* 0x000000023939781a */ /* 0x000fe40000000000 */
[----:B----4-:R-:W-:Y:S02]  /*4350*/  SHF.R.U32.HI R59, RZ, 0x5, R59 ;  /* 0x00000005ff3b7819 */ /* 0x010fe4000001163b */
[----:B------:R-:W-:Y:S02]  /*4360*/  LOP3.LUT R57, R57, 0x78, RZ, 0xfc, !PT ;  /* 0x0000007839397812 */ /* 0x000fe400078efcff */
[----:B------:R-:W-:Y:S02]  /*4370*/  LEA R242, P0, R63, UR12, 0x2 ;  /* 0x0000000c3ff27c11 */ /* 0x000fe4000f8010ff */
[----:B------:R-:W-:Y:S02]  /*4380*/  LEA.HI.X R247, R61, UR19, RZ, 0x2, P2 ;  /* 0x000000133df77c11 */ /* 0x000fe400090f14ff */
[----:B------:R-:W-:-:S02]  /*4390*/  SGXT.U32 R59, R59, 0x2 ;  /* 0x000000023b3b781a */ /* 0x000fc40000000000 */
[----:B--2---:R-:W-:Y:S01]  /*43a0*/  LEA R231, P2, R57, UR26, 0xa ;  /* 0x0000001a39e77c11 */ /* 0x004fe2000f8450ff */
[----:B------:R-:W-:Y:S01]  /*43b0*/  IMAD.X R57, RZ, RZ, R4, P4 ;  /* 0x000000ffff397224 */ /* 0x000fe200020e0604 */
[C---:B------:R-:W-:Y:S01]  /*43c0*/  IADD3 R42, P4, PT, R240.reuse, R42, RZ ;  /* 0x0000002af02a7210 */ /* 0x040fe20007f9e0ff */
[----:B------:R-:W-:Y:S01]  /*43d0*/  IMAD.X R67, RZ, RZ, R36, P3 ;  /* 0x000000ffff437224 */ /* 0x000fe200018e0624 */
[----:B------:R-:W-:Y:S01]  /*43e0*/  LEA.HI.X R241, R63, UR13, RZ, 0x2, P0 ;  /* 0x0000000d3ff17c11 */ /* 0x000fe200080f14ff */
[----:B------:R-:W-:Y:S01]  /*43f0*/  IMAD.X R63, RZ, RZ, R9, P6 ;  /* 0x000000ffff3f7224 */ /* 0x000fe200030e0609 */
[----:B------:R-:W-:Y:S02]  /*4400*/  LOP3.LUT R59, R59, 0x74, RZ, 0xfc, !PT ;  /* 0x000000743b3b7812 */ /* 0x000fe400078efcff */
[C---:B------:R-:W-:Y:S02]  /*4410*/  IADD3 R58, P3, PT, R240.reuse, R58, RZ ;  /* 0x0000003af03a7210 */ /* 0x040fe40007f7e0ff */
[C---:B------:R-:W-:Y:S01]  /*4420*/  IADD3 R48, P6, PT, R240.reuse, R48, RZ ;  /* 0x00000030f0307210 */ /* 0x040fe20007fde0ff */
[----:B------:R-:W-:Y:S01]  /*4430*/  IMAD.X R43, RZ, RZ, R37, P4 ;  /* 0x000000ffff2b7224 */ /* 0x000fe200020e0625 */
[----:B0-----:R-:W-:Y:S01]  /*4440*/  LEA R198, P0, R59, UR24, 0xa ;  /* 0x000000183bc67c11 */ /* 0x001fe2000f8050ff */
[----:B------:R-:W-:Y:S01]  /*4450*/  IMAD.X R61, RZ, RZ, R39, P5 ;  /* 0x000000ffff3d7224 */ /* 0x000fe200028e0627 */
[C---:B------:R-:W-:Y:S01]  /*4460*/  IADD3 R8, P4, PT, R240.reuse, R244, RZ ;  /* 0x000000f4f0087210 */ /* 0x040fe20007f9e0ff */
[----:B------:R-:W-:Y:S01]  /*4470*/  IMAD.X R59, RZ, RZ, R38, P3 ;  /* 0x000000ffff3b7224 */ /* 0x000fe200018e0626 */
[C---:B------:R-:W-:Y:S01]  /*4480*/  IADD3 R46, P5, PT, R240.reuse, R46, RZ ;  /* 0x0000002ef02e7210 */ /* 0x040fe20007fbe0ff */
[----:B------:R-:W-:Y:S01]  /*4490*/  IMAD.X R49, RZ, RZ, R41, P6 ;  /* 0x000000ffff317224 */ /* 0x000fe200030e0629 */
[----:B------:R-:W-:-:S02]  /*44a0*/  IADD3 R44, P3, PT, R240, R44, RZ ;  /* 0x0000002cf02c7210 */ /* 0x000fc40007f7e0ff */
[C---:B------:R-:W-:Y:S01]  /*44b0*/  IADD3 R40, P6, PT, R240.reuse, R40, RZ ;  /* 0x00000028f0287210 */ /* 0x040fe20007fde0ff */
[----:B------:R-:W-:Y:S02]  /*44c0*/  IMAD.X R9, RZ, RZ, R47, P4 ;  /* 0x000000ffff097224 */ /* 0x000fe400020e062f */
[----:B------:R-:W-:Y:S01]  /*44d0*/  IMAD.X R47, RZ, RZ, R45, P5 ;  /* 0x000000ffff2f7224 */ /* 0x000fe200028e062d */
[C---:B------:R-:W-:Y:S01]  /*44e0*/  IADD3 R4, P4, PT, R240.reuse, R239, RZ ;  /* 0x000000eff0047210 */ /* 0x040fe20007f9e0ff */
        /* <DEDUP_REMOVED lines=9> */
[----:B------:R-:W-:Y:S01]  /*4580*/  IADD3 R244, P6, PT, R240, R245, RZ ;  /* 0x000000f5f0f47210 */ /* 0x000fe20007fde0ff */
[----:B------:R-:W-:-:S02]  /*4590*/  IMAD.X R129, RZ, RZ, R228, P4 ;  /* 0x000000ffff817224 */ /* 0x000fc400020e06e4 */
[----:B------:R-:W-:Y:S01]  /*45a0*/  IMAD.X R243, RZ, RZ, R241, P3 ;  /* 0x000000fffff37224 */ /* 0x000fe200018e06f1 */
[C---:B------:R-:W-:Y:S01]  /*45b0*/  IADD3 R228, P3, PT, R240.reuse, R230, RZ ;  /* 0x000000e6f0e47210 */ /* 0x040fe20007f7e0ff */
[----:B------:R-:W-:Y:S01]  /*45c0*/  IMAD.X R245, RZ, RZ, R247, P6 ;  /* 0x000000fffff57224 */ /* 0x000fe200030e06f7 */
[----:B------:R-:W2:Y:S01]  /*45d0*/  LDL.LU R230, [R1+0x98] ;  /* 0x0000980001e67983 */ /* 0x000ea20000300800 */
[----:B------:R-:W-:-:S03]  /*45e0*/  IADD3 R236, P6, PT, R240, R198, RZ ;  /* 0x000000c6f0ec7210 */ /* 0x000fc60007fde0ff */
[----:B------:R-:W4:Y:S01]  /*45f0*/  LDL.LU R198, [R1+0x94] ;  /* 0x0000940001c67983 */ /* 0x000f220000300800 */
[----:B------:R-:W0:Y:S01]  /*4600*/  S2R R0, SR_TID.X ;  /* 0x0000000000007919 */ /* 0x000e220000002100 */
[----:B------:R-:W-:-:S05]  /*4610*/  IADD3 R38, P5, PT, R240, R238, RZ ;  /* 0x000000eef0267210 */ /* 0x000fca0007fbe0ff */
[----:B------:R-:W-:Y:S01]  /*4620*/  IMAD.X R39, RZ, RZ, R55, P5 ;  /* 0x000000ffff277224 */ /* 0x000fe200028e0637 */
[C---:B------:R-:W-:Y:S01]  /*4630*/  IADD3 R250, P5, PT, R240.reuse, R250, RZ ;  /* 0x000000faf0fa7210 */ /* 0x040fe20007fbe0ff */
[----:B------:R-:W1:Y:S01]  /*4640*/  LDSM.16.M88.4 R52, [R2+0x100] ;  /* 0x000100000234783b */ /* 0x000e620000000200 */
[----:B------:R-:W-:-:S03]  /*4650*/  IADD3 R246, P4, PT, R240, R246, RZ ;  /* 0x000000f6f0f67210 */ /* 0x000fc60007f9e0ff */
[----:B------:R-:W-:Y:S01]  /*4660*/  IMAD.X R251, RZ, RZ, R229, P5 ;  /* 0x000000fffffb7224 */ /* 0x000fe200028e06e5 */
[C---:B------:R-:W-:Y:S01]  /*4670*/  IADD3 R248, P5, PT, R240.reuse, R248, RZ ;  /* 0x000000f8f0f87210 */ /* 0x040fe20007fbe0ff */
[----:B------:R-:W-:Y:S02]  /*4680*/  IMAD.X R247, RZ, RZ, R252, P4 ;  /* 0x000000fffff77224 */ /* 0x000fe400020e06fc */
[----:B------:R-:W-:Y:S02]  /*4690*/  IMAD.X R229, RZ, RZ, R199, P3 ;  /* 0x000000ffffe57224 */ /* 0x000fe400018e06c7 */
[----:B------:R-:W-:Y:S01]  /*46a0*/  IMAD.X R249, RZ, RZ, R249, P5 ;  /* 0x000000fffff97224 */ /* 0x000fe200028e06f9 */
[----:B------:R-:W-:Y:S02]  /*46b0*/  IADD3 R238, P5, PT, R240, R231, RZ ;  /* 0x000000e7f0ee7210 */ /* 0x000fe40007fbe0ff */
[----:B------:R-:W5:Y:S04]  /*46c0*/  LDL.LU R231, [R1+0x90] ;  /* 0x0000900001e77983 */ /* 0x000f680000300800 */
[----:B------:R-:W5:Y:S04]  /*46d0*/  LDL.LU R199, [R1+0x8c] ;  /* 0x00008c0001c77983 */ /* 0x000f680000300800 */
[----:B------:R-:W5:Y:S01]  /*46e0*/  LDL.LU R239, [R1+0x4] ;  /* 0x0000040001ef7983 */ /* 0x000f620000300800 */
[----:B0-----:R-:W-:-:S03]  /*46f0*/  SHF.R.U32.HI R0, RZ, 0x5, R0 ;  /* 0x00000005ff007819 */ /* 0x001fc60000011600 */
[----:B------:R-:W5:Y:S01]  /*4700*/  LDL.LU R237, [R1+0x8] ;  /* 0x0000080001ed7983 */ /* 0x000f620000300800 */
[----:B------:R-:W-:-:S04]  /*4710*/  SGXT.U32 R0, R0, 0x2 ;  /* 0x000000020000781a */ /* 0x000fc80000000000 */
[----:B------:R-:W-:-:S04]  /*4720*/  LOP3.LUT R0, R0, 0x7c, RZ, 0xfc, !PT ;  /* 0x0000007c00007812 */ /* 0x000fc800078efcff */
[----:B---3--:R-:W-:Y:S02]  /*4730*/  LEA R241, P4, R0, UR4, 0xa ;  /* 0x0000000400f17c11 */ /* 0x008fe4000f8850ff */
[----:B------:R-:W3:Y:S02]  /*4740*/  LDL.LU R0, [R1+0xc] ;  /* 0x00000c0001007983 */ /* 0x000ee40000300800 */
[----:B------:R-:W-:Y:S02]  /*4750*/  IADD3 R240, P3, PT, R240, R241, RZ ;  /* 0x000000f1f0f07210 */ /* 0x000fe40007f7e0ff */
[----:B------:R-:W3:Y:S04]  /*4760*/  LDL.LU R252, [R1+0x64] ;  /* 0x0000640001fc7983 */ /* 0x000ee80000300800 */
[----:B------:R-:W3:Y:S04]  /*4770*/  LDL.LU R3, [R1+0x68] ;  /* 0x0000680001037983 */ /* 0x000ee80000300800 */
[----:B------:R-:W3:Y:S04]  /*4780*/  LDL.LU R241, [R1+0x60] ;  /* 0x0000600001f17983 */ /* 0x000ee80000300800 */
[----:B----4-:R0:W-:Y:S04]  /*4790*/  STG.E desc[UR16][R128.64], R198 ;  /* 0x000000c680007986 */ /* 0x0101e8000c101910 */
[----:B0-----:R-:W4:Y:S04]  /*47a0*/  LDL.LU R198, [R1] ;  /* 0x0000000001c67983 */ /* 0x001f280000300800 */
[----:B--2---:R-:W-:Y:S04]  /*47b0*/  STG.E desc[UR16][R128.64+0x80], R230 ;  /* 0x000080e680007986 */ /* 0x004fe8000c101910 */
[----:B------:R-:W-:Y:S04]  /*47c0*/  STG.E desc[UR16][R128.64+0x100], R162 ;  /* 0x000100a280007986 */ /* 0x000fe8000c101910 */
[----:B------:R-:W-:Y:S04]  /*47d0*/  STG.E desc[UR16][R128.64+0x180], R194 ;  /* 0x000180c280007986 */ /* 0x000fe8000c101910 */
[----:B------:R-:W-:Y:S04]  /*47e0*/  STG.E desc[UR16][R128.64+0x200], R98 ;  /* 0x0002006280007986 */ /* 0x000fe8000c101910 */
[----:B------:R-:W-:Y:S04]  /*47f0*/  STG.E desc[UR16][R128.64+0x280], R130 ;  /* 0x0002808280007986 */ /* 0x000fe8000c101910 */
[----:B------:R-:W-:Y:S04]  /*4800*/  STG.E desc[UR16][R128.64+0x300], R10 ;  /* 0x0003000a80007986 */ /* 0x000fe8000c101910 */
[----:B------:R-:W-:Y:S04]  /*4810*/  STG.E desc[UR16][R128.64+0x380], R50 ;  /* 0x0003803280007986 */ /* 0x000fe8000c101910 */
[----:B-----5:R-:W-:Y:S04]  /*4820*/  STG.E desc[UR16][R250.64], R199 ;  /* 0x000000c7fa007986 */ /* 0x020fe8000c101910 */
[----:B------:R-:W-:Y:S04]  /*4830*/  STG.E desc[UR16][R250.64+0x80], R231 ;  /* 0x000080e7fa007986 */ /* 0x000fe8000c101910 */
        /* <DEDUP_REMOVED lines=12> */
[----:B-1----:R-:W-:Y:S04]  /*4900*/  STG.E desc[UR16][R242.64+0x380], R52 ;  /* 0x00038034f2007986 */ /* 0x002fe8000c101910 */
[----:B------:R-:W0:Y:S04]  /*4910*/  LDSM.16.M88.4 R128, [R2+0x200] ;  /* 0x000200000280783b */ /* 0x000e280000000200 */
[----:B----4-:R-:W-:Y:S04]  /*4920*/  STG.E desc[UR16][R242.64], R198 ;  /* 0x000000c6f2007986 */ /* 0x010fe8000c101910 */
        /* <DEDUP_REMOVED lines=16> */
[----:B---3--:R1:W-:Y:S04]  /*4a30*/  STG.E desc[UR16][R248.64], R0 ;  /* 0x00000000f8007986 */ /* 0x0083e8000c101910 */
[----:B-1----:R-:W2:Y:S04]  /*4a40*/  LDL.LU R0, [R1+0x6c] ;  /* 0x00006c0001007983 */ /* 0x002ea80000300800 */
        /* <DEDUP_REMOVED lines=14> */
[----:B0-----:R-:W-:Y:S04]  /*4b30*/  STG.E desc[UR16][R64.64+0x380], R128 ;  /* 0x0003808040007986 */ /* 0x001fe8000c101910 */
[----:B------:R-:W3:Y:S04]  /*4b40*/  LDL.LU R198, [R1+0x50] ;  /* 0x0000500001c67983 */ /* 0x000ee80000300800 */
        /* <DEDUP_REMOVED lines=8> */
[----:B------:R-:W4:Y:S04]  /*4bd0*/  LDL.LU R239, [R1+0x54] ;  /* 0x0000540001ef7983 */ /* 0x000f280000300800 */
        /* <DEDUP_REMOVED lines=8> */
[----:B------:R-:W5:Y:S04]  /*4c60*/  LDL.LU R237, [R1+0x58] ;  /* 0x0000580001ed7983 */ /* 0x000f680000300800 */
[----:B------:R-:W0:Y:S04]  /*4c70*/  LDSM.16.M88.4 R52, [R2+0x300] ;  /* 0x000300000234783b */ /* 0x000e280000000200 */
[----:B------:R-:W1:Y:S04]  /*4c80*/  LDSM.16.M88.4 R92, [R2+0x400] ;  /* 0x00040000025c783b */ /* 0x000e680000000200 */
[----:B--2---:R2:W-:Y:S04]  /*4c90*/  STG.E desc[UR16][R160.64], R0 ;  /* 0x00000000a0007986 */ /* 0x0045e8000c101910 */
[----:B--2---:R-:W2:Y:S04]  /*4ca0*/  LDL.LU R0, [R1+0x5c] ;  /* 0x00005c0001007983 */ /* 0x004ea80000300800 */
        /* <DEDUP_REMOVED lines=12> */
[----:B---3--:R-:W-:Y:S04]  /*4d70*/  STG.E desc[UR16][R56.64], R198 ;  /* 0x000000c638007986 */ /* 0x008fe8000c101910 */
        /* <DEDUP_REMOVED lines=8> */
[----:B----4-:R-:W-:Y:S04]  /*4e00*/  STG.E desc[UR16][R96.64], R239 ;  /* 0x000000ef60007986 */ /* 0x010fe8000c101910 */
        /* <DEDUP_REMOVED lines=11> */
[----:B------:R-:W5:Y:S04]  /*4ec0*/  LDL.LU R3, [R1+0x48] ;  /* 0x0000480001037983 */ /* 0x000f680000300800 */
[----:B------:R-:W0:Y:S04]  /*4ed0*/  LDSM.16.M88.4 R32, [R2+0x500] ;  /* 0x000500000220783b */ /* 0x000e280000000200 */
        /* <DEDUP_REMOVED lines=16> */
[----:B-1----:R-:W-:Y:S04]  /*4fe0*/  STG.E desc[UR16][R42.64+0x380], R92 ;  /* 0x0003805c2a007986 */ /* 0x002fe8000c101910 */
        /* <DEDUP_REMOVED lines=19> */
[----:B------:R-:W1:Y:S04]  /*5120*/  LDSM.16.M88.4 R28, [R2+0x600] ;  /* 0x00060000021c783b */ /* 0x000e680000000200 */
[----:B--2---:R2:W-:Y:S04]  /*5130*/  STG.E desc[UR16][R48.64], R0 ;  /* 0x0000000030007986 */ /* 0x0045e8000c101910 */
[----:B--2---:R-:W2:Y:S04]  /*5140*/  LDL.LU R0, [R1+0x3c] ;  /* 0x00003c0001007983 */ /* 0x004ea80000300800 */
[----:B------:R-:W2:Y:S04]  /*5150*/  LDL.LU R241, [R1+0x20] ;  /* 0x0000200001f17983 */ /* 0x000ea80000300800 */
[----:B------:R-:W2:Y:S04]  /*5160*/  LDL.LU R252, [R1+0x24] ;  /* 0x0000240001fc7983 */ /* 0x000ea80000300800 */
[----:B------:R-:W2:Y:S04]  /*5170*/  LDL.LU R3, [R1+0x28] ;  /* 0x0000280001037983 */ /* 0x000ea80000300800 */
        /* <DEDUP_REMOVED lines=11> */
[----:B------:R-:W-:Y:S04]  /*5230*/  STG.E desc[UR16][R8.64+0x200], R76 ;  /* 0x0002004c08007986 */ /* 0x000fe8000c101910 */
[----:B------:R-:W-:Y:S04]  /*5240*/  STG.E desc[UR16][R8.64+0x280], R100 ;  /* 0x0002806408007986 */ /* 0x000fe8000c101910 */
[----:B------:R-:W-:Y:S04]  /*5250*/  STG.E desc[UR16][R8.64+0x300], R20 ;  /* 0x0003001408007986 */ /* 0x000fe8000c101910 */
[----:B0-----:R-:W-:Y:S04]  /*5260*/  STG.E desc[UR16][R8.64+0x380], R32 ;  /* 0x0003802008007986 */ /* 0x001fe8000c101910 */
[----:B------:R-:W-:Y:S04]  /*5270*/  STG.E desc[UR16][R46.64+0x80], R209 ;  /* 0x000080d12e007986 */ /* 0x000fe8000c101910 */
[----:B------:R-:W-:Y:S04]  /*5280*/  STG.E desc[UR16][R46.64+0x100], R141 ;  /* 0x0001008d2e007986 */ /* 0x000fe8000c101910 */
[----:B------:R-:W-:Y:S04]  /*5290*/  STG.E desc[UR16][R46.64+0x180], R173 ;  /* 0x000180ad2e007986 */ /* 0x000fe8000c101910 */
        /* <DEDUP_REMOVED lines=20> */
[----:B------:R-:W0:Y:S04]  /*53e0*/  LDSM.16.M88.4 R8, [R2+0x700] ;  /* 0x000700000208783b */ /* 0x000e280000000200 */
[----:B--2---:R2:W-:Y:S04]  /*53f0*/  STG.E desc[UR16][R40.64], R0 ;  /* 0x0000000028007986 */ /* 0x0045e8000c101910 */
[----:B--2---:R-:W2:Y:S04]  /*5400*/  LDL.LU R0, [R1+0x2c] ;  /* 0x00002c0001007983 */ /* 0x004ea80000300800 */
[----:B------:R-:W3:Y:S04]  /*5410*/  LDL.LU R237, [R1+0x10] ;  /* 0x0000100001ed7983 */ /* 0x000ee80000300800 */
        /* <DEDUP_REMOVED lines=9> */
[----:B------:R1:W-:Y:S04]  /*54b0*/  STG.E desc[UR16][R38.64], R252 ;  /* 0x000000fc26007986 */ /* 0x0003e8000c101910 */
[----:B------:R-:W-:Y:S04]  /*54c0*/  STG.E desc[UR16][R38.64+0x80], R205 ;  /* 0x000080cd26007986 */ /* 0x000fe8000c101910 */
[----:B------:R-:W-:Y:S04]  /*54d0*/  STG.E desc[UR16][R38.64+0x100], R137 ;  /* 0x0001008926007986 */ /* 0x000fe8000c101910 */
[----:B------:R-:W-:Y:S04]  /*54e0*/  STG.E desc[UR16][R38.64+0x180], R169 ;  /* 0x000180a926007986 */ /* 0x000fe8000c101910 */
[----:B------:R-:W-:Y:S04]  /*54f0*/  STG.E desc[UR16][R38.64+0x200], R73 ;  /* 0x0002004926007986 */ /* 0x000fe8000c101910 */
[----:B------:R-:W-:Y:S04]  /*5500*/  STG.E desc[UR16][R38.64+0x280], R113 ;  /* 0x0002807126007986 */ /* 0x000fe8000c101910 */
[----:B------:R-:W-:Y:S04]  /*5510*/  STG.E desc[UR16][R38.64+0x300], R17 ;  /* 0x0003001126007986 */ /* 0x000fe8000c101910 */
[----:B------:R-:W-:Y:S04]  /*5520*/  STG.E desc[UR16][R38.64+0x380], R29 ;  /* 0x0003801d26007986 */ /* 0x000fe8000c101910 */
[----:B------:R5:W-:Y:S04]  /*5530*/  STG.E desc[UR16][R36.64], R3 ;  /* 0x0000000324007986 */ /* 0x000be8000c101910 */
[----:B-1----:R-:W4:Y:S04]  /*5540*/  LDL.LU R252, [R1+0x18] ;  /* 0x0000180001fc7983 */ /* 0x002f280000300800 */
[----:B-----5:R-:W5:Y:S04]  /*5550*/  LDL.LU R3, [R1+0x1c] ;  /* 0x00001c0001037983 */ /* 0x020f680000300800 */
        /* <DEDUP_REMOVED lines=13> */
[----:B------:R-:W-:Y:S01]  /*5630*/  STG.E desc[UR16][R6.64+0x380], R31 ;  /* 0x0003801f06007986 */ /* 0x000fe2000c101910 */
[----:B------:R-:W1:Y:S02]  /*5640*/  S2R R241, SR_TID.X ;  /* 0x0000000000f17919 */ /* 0x000e640000002100 */
[----:B-1----:R-:W-:-:S04]  /*5650*/  SHF.R.U32.HI R241, RZ, 0x5, R241 ;  /* 0x00000005fff17819 */ /* 0x002fc800000116f1 */
[----:B------:R-:W-:-:S04]  /*5660*/  SGXT.U32 R241, R241, 0x2 ;  /* 0x00000002f1f1781a */ /* 0x000fc80000000000 */
[----:B------:R-:W-:Y:S01]  /*5670*/  LOP3.LUT R241, R241, 0x78, RZ, 0xfc, !PT ;  /* 0x00000078f1f17812 */ /* 0x000fe200078efcff */
[----:B--2---:R1:W-:Y:S02]  /*5680*/  STG.E desc[UR16][R6.64], R0 ;  /* 0x0000000006007986 */ /* 0x0043e4000c101910 */
[----:B-1----:R-:W1:Y:S02]  /*5690*/  S2R R0, SR_TID.X ;  /* 0x0000000000007919 */ /* 0x002e640000002100 */
[----:B---3--:R2:W-:Y:S01]  /*56a0*/  STG.E desc[UR16][R228.64], R237 ;  /* 0x000000ede4007986 */ /* 0x0085e2000c101910 */
[----:B-1----:R-:W-:-:S04]  /*56b0*/  SHF.R.U32.HI R0, RZ, 0x5, R0 ;  /* 0x00000005ff007819 */ /* 0x002fc80000011600 */
[----:B------:R-:W-:-:S04]  /*56c0*/  SGXT.U32 R0, R0, 0x2 ;  /* 0x000000020000781a */ /* 0x000fc80000000000 */
[----:B------:R-:W-:-:S05]  /*56d0*/  LOP3.LUT R0, R0, 0x74, RZ, 0xfc, !PT ;  /* 0x0000007400007812 */ /* 0x000fca00078efcff */
[----:B------:R-:W-:-:S05]  /*56e0*/  IMAD.SHL.U32 R0, R0, 0x100, RZ ;  /* 0x0000010000007824 */ /* 0x000fca00078e00ff */
[----:B------:R-:W-:Y:S01]  /*56f0*/  LEA.HI.X R0, R0, UR25, RZ, 0x2, P0 ;  /* 0x0000001900007c11 */ /* 0x000fe200080f14ff */
[----:B------:R-:W-:Y:S04]  /*5700*/  STG.E desc[UR16][R228.64+0x80], R200 ;  /* 0x000080c8e4007986 */ /* 0x000fe8000c101910 */
[----:B--2---:R-:W-:Y:S01]  /*5710*/  IMAD.X R237, RZ, RZ, R0, P6 ;  /* 0x000000ffffed7224 */ /* 0x004fe200030e0600 */
[----:B------:R-:W-:Y:S04]  /*5720*/  STG.E desc[UR16][R228.64+0x100], R132 ;  /* 0x00010084e4007986 */ /* 0x000fe8000c101910 */
[----:B------:R-:W-:Y:S04]  /*5730*/  STG.E desc[UR16][R228.64+0x180], R164 ;  /* 0x000180a4e4007986 */ /* 0x000fe8000c101910 */
[----:B------:R-:W-:Y:S04]  /*5740*/  STG.E desc[UR16][R228.64+0x200], R68 ;  /* 0x00020044e4007986 */ /* 0x000fe8000c101910 */
[----:B------:R-:W-:Y:S04]  /*5750*/  STG.E desc[UR16][R228.64+0x280], R104 ;  /* 0x00028068e4007986 */ /* 0x000fe8000c101910 */
[----:B------:R-:W-:Y:S04]  /*5760*/  STG.E desc[UR16][R228.64+0x300], R12 ;  /* 0x0003000ce4007986 */ /* 0x000fe8000c101910 */
[----:B0-----:R-:W-:Y:S04]  /*5770*/  STG.E desc[UR16][R228.64+0x380], R8 ;  /* 0x00038008e4007986 */ /* 0x001fe8000c101910 */
[----:B----4-:R0:W-:Y:S02]  /*5780*/  STG.E desc[UR16][R236.64], R239 ;  /* 0x000000efec007986 */ /* 0x0101e4000c101910 */
[----:B0-----:R-:W0:Y:S01]  /*5790*/  S2R R239, SR_TID.X ;  /* 0x0000000000ef7919 */ /* 0x001e220000002100 */
[----:B------:R-:W-:-:S05]  /*57a0*/  IMAD.SHL.U32 R0, R241, 0x100, RZ ;  /* 0x00000100f1007824 */ /* 0x000fca00078e00ff */
[----:B------:R-:W-:Y:S02]  /*57b0*/  LEA.HI.X R2, R0, UR27, RZ, 0x2, P2 ;  /* 0x0000001b00027c11 */ /* 0x000fe400090f14ff */
[----:B0-----:R-:W-:-:S04]  /*57c0*/  SHF.R.U32.HI R239, RZ, 0x5, R239 ;  /* 0x00000005ffef7819 */ /* 0x001fc800000116ef */
[----:B------:R-:W-:-:S04]  /*57d0*/  SGXT.U32 R239, R239, 0x2 ;  /* 0x00000002efef781a */ /* 0x000fc80000000000 */
[----:B------:R-:W-:-:S05]  /*57e0*/  LOP3.LUT R239, R239, 0x7c, RZ, 0xfc, !PT ;  /* 0x0000007cefef7812 */ /* 0x000fca00078efcff */
[----:B------:R-:W-:-:S05]  /*57f0*/  IMAD.SHL.U32 R0, R239, 0x100, RZ ;  /* 0x00000100ef007824 */ /* 0x000fca00078e00ff */
[----:B------:R-:W-:Y:S01]  /*5800*/  LEA.HI.X R0, R0, UR5, RZ, 0x2, P4 ;  /* 0x0000000500007c11 */ /* 0x000fe2000a0f14ff */
[----:B------:R-:W-:Y:S01]  /*5810*/  IMAD.X R239, RZ, RZ, R2, P5 ;  /* 0x000000ffffef7224 */ /* 0x000fe200028e0602 */
[----:B------:R0:W-:Y:S03]  /*5820*/  STG.E desc[UR16][R236.64+0x80], R201 ;  /* 0x000080c9ec007986 */ /* 0x0001e6000c101910 */
[----:B------:R-:W-:Y:S01]  /*5830*/  IMAD.X R241, RZ, RZ, R0, P3 ;  /* 0x000000fffff17224 */ /* 0x000fe200018e0600 */
[----:B------:R0:W-:Y:S04]  /*5840*/  STG.E desc[UR16][R236.64+0x100], R133 ;  /* 0x00010085ec007986 */ /* 0x0001e8000c101910 */
        /* <DEDUP_REMOVED lines=13> */
[----:B-----5:R0:W-:Y:S04]  /*5920*/  STG.E desc[UR16][R240.64], R3 ;  /* 0x00000003f0007986 */ /* 0x0201e8000c101910 */
[----:B------:R0:W-:Y:S04]  /*5930*/  STG.E desc[UR16][R240.64+0x80], R203 ;  /* 0x000080cbf0007986 */ /* 0x0001e8000c101910 */
[----:B------:R0:W-:Y:S04]  /*5940*/  STG.E desc[UR16][R240.64+0x100], R135 ;  /* 0x00010087f0007986 */ /* 0x0001e8000c101910 */
[----:B------:R0:W-:Y:S04]  /*5950*/  STG.E desc[UR16][R240.64+0x180], R167 ;  /* 0x000180a7f0007986 */ /* 0x0001e8000c101910 */
[----:B------:R0:W-:Y:S04]  /*5960*/  STG.E desc[UR16][R240.64+0x200], R71 ;  /* 0x00020047f0007986 */ /* 0x0001e8000c101910 */
[----:B------:R0:W-:Y:S04]  /*5970*/  STG.E desc[UR16][R240.64+0x280], R107 ;  /* 0x0002806bf0007986 */ /* 0x0001e8000c101910 */
[----:B------:R0:W-:Y:S04]  /*5980*/  STG.E desc[UR16][R240.64+0x300], R15 ;  /* 0x0003000ff0007986 */ /* 0x0001e8000c101910 */
[----:B------:R0:W-:Y:S01]  /*5990*/  STG.E desc[UR16][R240.64+0x380], R11 ;  /* 0x0003800bf0007986 */ /* 0x0001e2000c101910 */
[----:B------:R-:W-:Y:S06]  /*59a0*/  BAR.SYNC.DEFER_BLOCKING 0x0 ;  /* 0x0000000000007b1d */ /* 0x000fec0000010000 */
[----:B------:R-:W-:Y:S05]  /*59b0*/  @P1 BRA `(.L_x_8) ;  /* 0x00000000009c1947 */ /* 0x000fea0003800000 */
[----:B------:R-:W-:Y:S01]  /*59c0*/  NOP ;  /* 0x0000000000007918 */ /* 0x000fe20000000000 */
[----:B------:R-:W-:Y:S01]  /*59d0*/  UMOV UR4, 0x50 ;  /* 0x0000005000047882 */ /* 0x000fe20000000000 */
[----:B------:R-:W-:Y:S01]  /*59e0*/  IMAD.U32 R0, RZ, RZ, UR15 ;  /* 0x0000000fff007e24 */ /* 0x000fe2000f8e00ff */
[----:B------:R-:W-:Y:S01]  /*59f0*/  ULEA UR8, UR8, UR4, 0x18 ;  /* 0x0000000408087291 */ /* 0x000fe2000f8ec0ff */
[----:B0-----:R-:W-:Y:S02]  /*5a00*/  IMAD.MOV.U32 R3, RZ, RZ, 0xff ;  /* 0x000000ffff037424 */ /* 0x001fe400078e00ff */
[----:B------:R-:W-:Y:S01]  /*5a10*/  IMAD.MOV.U32 R7, RZ, RZ, 0x1 ;  /* 0x00000001ff077424 */ /* 0x000fe200078e00ff */
[----:B------:R-:W-:-:S04]  /*5a20*/  LOP3.LUT R0, R0, 0xffff, RZ, 0xc0, !PT ;  /* 0x0000ffff00007812 */ /* 0x000fc800078ec0ff */
[----:B------:R-:W-:Y:S01]  /*5a30*/  SHF.R.U32.HI R0, RZ, 0x5, R0 ;  /* 0x00000005ff007819 */ /* 0x000fe20000011600 */
[----:B------:R-:W0:Y:S04]  /*5a40*/  LDS R5, [UR8] ;  /* 0x00000008ff057984 */ /* 0x000e280008000800 */
[----:B------:R-:W-:Y:S01]  /*5a50*/  VIADD R2, R0, 0x10 ;  /* 0x0000001000027836 */ /* 0x000fe20000000000 */
[----:B------:R-:W-:-:S04]  /*5a60*/  SHF.L.U32 R0, R3, R0, RZ ;  /* 0x0000000003007219 */ /* 0x000fc800000006ff */
[----:B------:R-:W-:-:S04]  /*5a70*/  SHF.L.U32 R3, R7, R2, RZ ;  /* 0x0000000207037219 */ /* 0x000fc800000006ff */
[----:B------:R-:W-:-:S04]  /*5a80*/  LOP3.LUT R0, R3, R0, RZ, 0xfc, !PT ;  /* 0x0000000003007212 */ /* 0x000fc800078efcff */
[C---:B------:R-:W-:Y:S02]  /*5a90*/  LOP3.LUT R2, R0.reuse, 0xffff, RZ, 0xc0, !PT ;  /* 0x0000ffff00027812 */ /* 0x040fe400078ec0ff */
[----:B0-----:R-:W-:-:S04]  /*5aa0*/  LOP3.LUT R3, R0, 0xffff, R5, 0x80, !PT ;  /* 0x0000ffff00037812 */ /* 0x001fc800078e8005 */
[----:B------:R-:W-:-:S13]  /*5ab0*/  ISETP.NE.AND P0, PT, R3, R2, PT ;  /* 0x000000020300720c */ /* 0x000fda0003f05270 */
[----:B------:R-:W-:Y:S05]  /*5ac0*/  @P0 BRA `(.L_x_9) ;  /* 0x0000000000500947 */ /* 0x000fea0003800000 */
[----:B------:R-:W-:Y:S02]  /*5ad0*/  SHF.R.U32.HI R5, RZ, 0x10, R5 ;  /* 0x00000010ff057819 */ /* 0x000fe40000011605 */
[----:B------:R-:W-:-:S04]  /*5ae0*/  SHF.R.U32.HI R2, RZ, 0x10, R0 ;  /* 0x00000010ff027819 */ /* 0x000fc80000011600 */
[----:B------:R-:W-:-:S04]  /*5af0*/  LOP3.LUT R5, R5, R2, RZ, 0xc0, !PT ;  /* 0x0000000205057212 */ /* 0x000fc800078ec0ff */
[----:B------:R-:W-:-:S13]  /*5b00*/  ISETP.NE.AND P0, PT, R5, R2, PT ;  /* 0x000000020500720c */ /* 0x000fda0003f05270 */
[----:B------:R-:W-:Y:S05]  /*5b10*/  @P0 BRA `(.L_x_10) ;  /* 0x0000000000300947 */ /* 0x000fea0003800000 */
[----:B------:R-:W-:Y:S01]  /*5b20*/  R2UR UR4, R0 ;  /* 0x00000000000472ca */ /* 0x000fe200000e0000 */
[----:B------:R-:W-:Y:S01]  /*5b30*/  VOTEU.ANY UR5, UPT, PT ;  /* 0x0000000000057886 */ /* 0x000fe200038e0100 */
[----:B------:R-:W0:Y:S01]  /*5b40*/  S2R R0, SR_LANEID ;  /* 0x0000000000007919 */ /* 0x000e220000000000 */
[----:B------:R-:W-:-:S10]  /*5b50*/  UFLO.U32 UR5, UR5 ;  /* 0x00000005000572bd */ /* 0x000fd400080e0000 */
[----:B------:R-:W-:-:S06]  /*5b60*/  ULOP3.LUT UR4, URZ, UR4, URZ, 0x33, !UPT ;  /* 0x00000004ff047292 */ /* 0x000fcc000f8e33ff */
[----:B------:R-:W-:-:S04]  /*5b70*/  IMAD.U32 R2, RZ, RZ, UR4 ;  /* 0x00000004ff027e24 */ /* 0x000fc8000f8e00ff */
[----:B------:R-:W1:Y:S02]  /*5b80*/  REDUX UR6, R2 ;  /* 0x00000000020673c4 */ /* 0x000e640000000000 */
[----:B------:R2:W-:Y:S01]  /*5b90*/  UTCATOMSWS.AND URZ, UR4 ;  /* 0x0000000400ff79e3 */ /* 0x0005e20008000000 */
[----:B0-----:R-:W-:Y:S01]  /*5ba0*/  ISETP.EQ.U32.AND P0, PT, R0, UR5, PT ;  /* 0x0000000500007c0c */ /* 0x001fe2000bf02070 */
[----:B-1----:R-:W-:-:S12]  /*5bb0*/  IMAD.U32 R0, RZ, RZ, UR6 ;  /* 0x00000006ff007e24 */ /* 0x002fd8000f8e00ff */
[----:B------:R2:W-:Y:S01]  /*5bc0*/  @P0 ATOMS.AND RZ, [UR8], R0 ;  /* 0x00000000ffff098c */ /* 0x0005e2000a800008 */
[----:B------:R-:W-:Y:S05]  /*5bd0*/  BRA `(.L_x_8) ;  /* 0x0000000000147947 */ /* 0x000fea0003800000 */
.L_x_10:
[----:B------:R-:W-:-:S07]  /*5be0*/  MOV R2, 0x5c00 ;  /* 0x00005c0000027802 */ /* 0x000fce0000000f00 */
[----:B------:R-:W-:Y:S05]  /*5bf0*/  CALL.REL.NOINC `($__internal_0_$__cuda_sm10x_tcgen05_guardrail_trap_col_being_dealloced_not_returned_by_alloc) ;  /* 0x0000000000207944 */ /* 0x000fea0003c00000 */
[----:B------:R-:W-:Y:S05]  /*5c00*/  BRA `(.L_x_8) ;  /* 0x0000000000087947 */ /* 0x000fea0003800000 */
.L_x_9:
[----:B------:R-:W-:-:S07]  /*5c10*/  MOV R2, 0x5c30 ;  /* 0x00005c3000027802 */ /* 0x000fce0000000f00 */
[----:B------:R-:W-:Y:S05]  /*5c20*/  CALL.REL.NOINC `($__internal_2_$__cuda_sm10x_tcgen05_guardrail_trap_unallocated_columns_being_dealloced) ;  /* 0x00000000002c7944 */ /* 0x000fea0003c00000 */
.L_x_8:
[----:B------:R-:W-:Y:S01]  /*5c30*/  NOP ;  /* 0x0000000000007918 */ /* 0x000fe20000000000 */
[----:B--2---:R-:W-:Y:S05]  /*5c40*/  EXIT ;  /* 0x000000000000794d */ /* 0x004fea0003800000 */
.L_x_7:
[----:B------:R-:W0:Y:S02]  /*5c50*/  SYNCS.PHASECHK.TRANS64.TRYWAIT P0, [UR14+0x6000], RZ ;  /* 0x006000ffff0075a7 */ /* 0x000e24000800110e */
[----:B0-----:R-:W-:Y:S05]  /*5c60*/  @!P0 BRA `(.L_x_7) ;  /* 0xfffffffc00f88947 */ /* 0x001fea000383ffff */
[----:B------:R-:W-:Y:S05]  /*5c70*/  BRA `(.L_x_11) ;  /* 0xffffffc400147947 */ /* 0x000fea000383ffff */
        .weak           $__internal_0_$__cuda_sm10x_tcgen05_guardrail_trap_col_being_dealloced_not_returned_by_alloc
        .type           $__internal_0_$__cuda_sm10x_tcgen05_guardrail_trap_col_being_dealloced_not_returned_by_alloc,@function
        .size           $__internal_0_$__cuda_sm10x_tcgen05_guardrail_trap_col_being_dealloced_not_returned_by_alloc,($__internal_1_$__cuda_sm10x_tcgen05_guardrail_trap_phase_invalid_during_alloc - $__internal_0_$__cuda_sm10x_tcgen05_guardrail_trap_col_being_dealloced_not_returned_by_alloc)
$__internal_0_$__cuda_sm10x_tcgen05_guardrail_trap_col_being_dealloced_not_returned_by_alloc:
[----:B------:R-:W-:Y:S05]  /*5c80*/  BPT.TRAP 0x1 ;  /* 0x000000040000795c */ /* 0x000fea0000300000 */
[----:B------:R-:W-:-:S04]  /*5c90*/  IMAD.MOV.U32 R3, RZ, RZ, 0x0 ;  /* 0x00000000ff037424 */ /* 0x000fc800078e00ff */
[----:B------:R-:W-:Y:S05]  /*5ca0*/  RET.REL.NODEC R2 `(gluon_mma) ;  /* 0xffffffa002d47950 */ /* 0x000fea0003c3ffff */
        .weak           $__internal_1_$__cuda_sm10x_tcgen05_guardrail_trap_phase_invalid_during_alloc
        .type           $__internal_1_$__cuda_sm10x_tcgen05_guardrail_trap_phase_invalid_during_alloc,@function
        .size           $__internal_1_$__cuda_sm10x_tcgen05_guardrail_trap_phase_invalid_during_alloc,($__internal_2_$__cuda_sm10x_tcgen05_guardrail_trap_unallocated_columns_being_dealloced - $__internal_1_$__cuda_sm10x_tcgen05_guardrail_trap_phase_invalid_during_alloc)
$__internal_1_$__cuda_sm10x_tcgen05_guardrail_trap_phase_invalid_during_alloc:
[----:B------:R-:W-:Y:S05]  /*5cb0*/  BPT.TRAP 0x1 ;  /* 0x000000040000795c */ /* 0x000fea0000300000 */
[----:B------:R-:W-:-:S04]  /*5cc0*/  IMAD.MOV.U32 R3, RZ, RZ, 0x0 ;  /* 0x00000000ff037424 */ /* 0x000fc800078e00ff */
[----:B------:R-:W-:Y:S05]  /*5cd0*/  RET.REL.NODEC R2 `(gluon_mma) ;  /* 0xffffffa002c87950 */ /* 0x000fea0003c3ffff */
        .weak           $__internal_2_$__cuda_sm10x_tcgen05_guardrail_trap_unallocated_columns_being_dealloced
        .type           $__internal_2_$__cuda_sm10x_tcgen05_guardrail_trap_unallocated_columns_being_dealloced,@function
        .size           $__internal_2_$__cuda_sm10x_tcgen05_guardrail_trap_unallocated_columns_being_dealloced,(.L_x_15 - $__internal_2_$__cuda_sm10x_tcgen05_guardrail_trap_unallocated_columns_being_dealloced)
$__internal_2_$__cuda_sm10x_tcgen05_guardrail_trap_unallocated_columns_being_dealloced:
[----:B------:R-:W-:Y:S05]  /*5ce0*/  BPT.TRAP 0x1 ;  /* 0x000000040000795c */ /* 0x000fea0000300000 */
[----:B------:R-:W-:-:S04]  /*5cf0*/  IMAD.MOV.U32 R3, RZ, RZ, 0x0 ;  /* 0x00000000ff037424 */ /* 0x000fc800078e00ff */
[----:B------:R-:W-:Y:S05]  /*5d00*/  RET.REL.NODEC R2 `(gluon_mma) ;  /* 0xffffffa002bc7950 */ /* 0x000fea0003c3ffff */
.L_x_12:
[----:B------:R-:W-:-:S00]  /*5d10*/  BRA `(.L_x_12) ;  /* 0xfffffffc00fc7947 */ /* 0x000fc0000383ffff */
[----:B------:R-:W-:-:S00]  /*5d20*/  NOP ;  /* 0x0000000000007918 */ /* 0x000fc00000000000 */
        /* <DEDUP_REMOVED lines=13> */
.L_x_15:


//--------------------- .nv.shared.gluon_mma      --------------------------
	.section	.nv.shared.gluon_mma,"aw",@nobits
	.sectionflags	@""
	.align	16
	.zero		1024


//--------------------- .nv.shared.reserved.0     --------------------------
	.section	.nv.shared.reserved.0,"aw",@nobits
	.align	8
	.weak		__nv_reservedSMEM_offset_0_alias
	.size		__nv_reservedSMEM_offset_0_alias, 0, 64
	.other		__nv_reservedSMEM_offset_0_alias,@"STO_CUDA_RESERVED_SHARED STV_DEFAULT"
__nv_reservedSMEM_offset_0_alias:
	.zero		0
.nv.shared.reserved.0:
	.zero		64
	.weak		__nv_reservedSMEM_allocation_phase
	.type		__nv_reservedSMEM_allocation_phase,@object
	.size		__nv_reservedSMEM_allocation_phase,(.L_0 - __nv_reservedSMEM_allocation_phase)
__nv_reservedSMEM_allocation_phase:
	.zero		1
.L_0:
	.zero		7
	.weak		__nv_reservedSMEM_devtool_atexit_pc
	.type		__nv_reservedSMEM_devtool_atexit_pc,@object
	.size		__nv_reservedSMEM_devtool_atexit_pc,(__nv_reservedSMEM_allocation_mask - __nv_reservedSMEM_devtool_atexit_pc)
__nv_reservedSMEM_devtool_atexit_pc:
	.zero		8
	.weak		__nv_reservedSMEM_allocation_mask
	.type		__nv_reservedSMEM_allocation_mask,@object
	.size		__nv_reservedSMEM_allocation_mask,(.L_2 - __nv_reservedSMEM_allocation_mask)
__nv_reservedSMEM_allocation_mask:
	.zero		4
.L_2:


//--------------------- .nv.constant0.gluon_mma   --------------------------
	.section	.nv.constant0.gluon_mma,"a",@progbits
	.sectionflags	@""
	.align	4
.nv.constant0.gluon_mma:
	.zero		936


//--------------------- SYMBOLS --------------------------

	.type		.nv.reservedSmem.offset0,@object
	.size		.nv.reservedSmem.offset0,0x4
	.type		.nv.reservedSmem.cap,@object
	.size		.nv.reservedSmem.cap,0x4
